	.target	sm_100a

	.elftype	@"ET_EXEC"


//--------------------- .note.nv.tkinfo           --------------------------
	.section	.note.nv.tkinfo,"",@"SHT_NOTE"
	.sectionflags	@"SHF_NOTE_NV_TKINFO"
	.tkinfo
        /*0018*/ 	.word	0x00000002
        /*0030*/ 	.string	""
        /*0030*/ 	.string	"ptxas"
        /*0030*/ 	.string	"Cuda compilation tools, release 13.0, V13.0.88"
        /*0030*/ 	.string	"Build cuda_13.0.r13.0/compiler.36424714_0"
        /*0030*/ 	.string	"-arch sm_100a -m 64 "



//--------------------- .note.nv.cuinfo           --------------------------
	.section	.note.nv.cuinfo,"",@"SHT_NOTE"
	.sectionflags	@"SHF_NOTE_NV_CUINFO"
        /*0018*/ 	.short	0x0002
        /*001a*/ 	.short	0x0064
        /*001c*/ 	.short	0x0082
	.zero		2


//--------------------- .nv.info                  --------------------------
	.section	.nv.info,"",@"SHT_CUDA_INFO"
	.align	4


	//----- nvinfo : EIATTR_REGCOUNT
	.align		4
        /*0000*/ 	.byte	0x04, 0x2f
        /*0002*/ 	.short	(.L_19 - .L_18)
	.align		4
.L_18:
        /*0004*/ 	.word	index@(_ZN7cutlass13device_kernelINS_4gemm6kernel13GemmUniversalIN4cute5tupleIJiiiiEEENS1_10collective13CollectiveMmaINS1_35MainloopSm100TmaUmmaWarpSpecializedILi17ELi2ELi4ENS5_IJNS4_1CILi1EEESB_SB_EEEEENS5_IJNSA_ILi64EEENSA_ILi128EEESE_EEEaNS5_IJlSB_lEEEaSH_NS4_8TiledMMAINS4_8MMA_AtomIJNS4_15SM100_MMA_S8_SSIaaiLi64ELi128ELNS4_4UMMA5MajorE0ELSM_0ELNSL_8SaturateE0EEEEEENS4_6LayoutISC_NS5_IJNSA_ILi0EEESR_SR_EEEEENS5_IJNS4_10UnderscoreESU_SU_EEEEENS4_13SM90_TMA_LOADENS4_14ComposedLayoutINS4_7SwizzleILi2ELi4ELi3EEENS4_18smem_ptr_flag_bitsILi8EEENSQ_INS5_IJNSA_ILi8EEESE_EEENS5_IJSE_SB_EEEEEEEvNS4_8identityESX_S17_vS18_EENS_8epilogue10collective18CollectiveEpilogueINS1A_23Sm100TmaWarpSpecializedILi2ELi2ELi32ELb0ELb0EEEJSG_NS5_IJNSQ_ISE_SB_EES1F_EEEaSH_aSH_NS1A_6fusion15FusionCallbacksIS1E_NS1H_17LinearCombinationIaiaiLNS_15FloatRoundStyleE2EEESG_S1G_JEEENS4_5SM1004TMEM4LOAD26SM100_TMEM_LOAD_16dp32b32xESX_S17_NS4_39AutoVectorizingCopyWithAssumedAlignmentILi128EEENS4_14SM90_TMA_STOREES17_S1S_S1S_EEEvvEEEEvNT_6ParamsE)
        /*0008*/ 	.word	0x0000007a


	//----- nvinfo : EIATTR_FRAME_SIZE
	.align		4
.L_19:
        /*000c*/ 	.byte	0x04, 0x11
        /*000e*/ 	.short	(.L_21 - .L_20)
	.align		4
.L_20:
        /*0010*/ 	.word	index@($__internal_2_$__cuda_sm10x_tcgen05_guardrail_trap_unallocated_columns_being_dealloced)
        /*0014*/ 	.word	0x00000000


	//----- nvinfo : EIATTR_FRAME_SIZE
	.align		4
.L_21:
        /*0018*/ 	.byte	0x04, 0x11
        /*001a*/ 	.short	(.L_23 - .L_22)
	.align		4
.L_22:
        /*001c*/ 	.word	index@($__internal_1_$__cuda_sm10x_tcgen05_guardrail_trap_phase_invalid_during_alloc)
        /*0020*/ 	.word	0x00000000


	//----- nvinfo : EIATTR_FRAME_SIZE
	.align		4
.L_23:
        /*0024*/ 	.byte	0x04, 0x11
        /*0026*/ 	.short	(.L_25 - .L_24)
	.align		4
.L_24:
        /*0028*/ 	.word	index@($__internal_0_$__cuda_sm10x_tcgen05_guardrail_trap_col_being_dealloced_not_returned_by_alloc)
        /*002c*/ 	.word	0x00000000


	//----- nvinfo : EIATTR_FRAME_SIZE
	.align		4
.L_25:
        /*0030*/ 	.byte	0x04, 0x11
        /*0032*/ 	.short	(.L_27 - .L_26)
	.align		4
.L_26:
        /*0034*/ 	.word	index@(_ZN7cutlass13device_kernelINS_4gemm6kernel13GemmUniversalIN4cute5tupleIJiiiiEEENS1_10collective13CollectiveMmaINS1_35MainloopSm100TmaUmmaWarpSpecializedILi17ELi2ELi4ENS5_IJNS4_1CILi1EEESB_SB_EEEEENS5_IJNSA_ILi64EEENSA_ILi128EEESE_EEEaNS5_IJlSB_lEEEaSH_NS4_8TiledMMAINS4_8MMA_AtomIJNS4_15SM100_MMA_S8_SSIaaiLi64ELi128ELNS4_4UMMA5MajorE0ELSM_0ELNSL_8SaturateE0EEEEEENS4_6LayoutISC_NS5_IJNSA_ILi0EEESR_SR_EEEEENS5_IJNS4_10UnderscoreESU_SU_EEEEENS4_13SM90_TMA_LOADENS4_14ComposedLayoutINS4_7SwizzleILi2ELi4ELi3EEENS4_18smem_ptr_flag_bitsILi8EEENSQ_INS5_IJNSA_ILi8EEESE_EEENS5_IJSE_SB_EEEEEEEvNS4_8identityESX_S17_vS18_EENS_8epilogue10collective18CollectiveEpilogueINS1A_23Sm100TmaWarpSpecializedILi2ELi2ELi32ELb0ELb0EEEJSG_NS5_IJNSQ_ISE_SB_EES1F_EEEaSH_aSH_NS1A_6fusion15FusionCallbacksIS1E_NS1H_17LinearCombinationIaiaiLNS_15FloatRoundStyleE2EEESG_S1G_JEEENS4_5SM1004TMEM4LOAD26SM100_TMEM_LOAD_16dp32b32xESX_S17_NS4_39AutoVectorizingCopyWithAssumedAlignmentILi128EEENS4_14SM90_TMA_STOREES17_S1S_S1S_EEEvvEEEEvNT_6ParamsE)
        /*0038*/ 	.word	0x00000000


	//----- nvinfo : EIATTR_MIN_STACK_SIZE
	.align		4
.L_27:
        /*003c*/ 	.byte	0x04, 0x12
        /*003e*/ 	.short	(.L_29 - .L_28)
	.align		4
.L_28:
        /*0040*/ 	.word	index@(_ZN7cutlass13device_kernelINS_4gemm6kernel13GemmUniversalIN4cute5tupleIJiiiiEEENS1_10collective13CollectiveMmaINS1_35MainloopSm100TmaUmmaWarpSpecializedILi17ELi2ELi4ENS5_IJNS4_1CILi1EEESB_SB_EEEEENS5_IJNSA_ILi64EEENSA_ILi128EEESE_EEEaNS5_IJlSB_lEEEaSH_NS4_8TiledMMAINS4_8MMA_AtomIJNS4_15SM100_MMA_S8_SSIaaiLi64ELi128ELNS4_4UMMA5MajorE0ELSM_0ELNSL_8SaturateE0EEEEEENS4_6LayoutISC_NS5_IJNSA_ILi0EEESR_SR_EEEEENS5_IJNS4_10UnderscoreESU_SU_EEEEENS4_13SM90_TMA_LOADENS4_14ComposedLayoutINS4_7SwizzleILi2ELi4ELi3EEENS4_18smem_ptr_flag_bitsILi8EEENSQ_INS5_IJNSA_ILi8EEESE_EEENS5_IJSE_SB_EEEEEEEvNS4_8identityESX_S17_vS18_EENS_8epilogue10collective18CollectiveEpilogueINS1A_23Sm100TmaWarpSpecializedILi2ELi2ELi32ELb0ELb0EEEJSG_NS5_IJNSQ_ISE_SB_EES1F_EEEaSH_aSH_NS1A_6fusion15FusionCallbacksIS1E_NS1H_17LinearCombinationIaiaiLNS_15FloatRoundStyleE2EEESG_S1G_JEEENS4_5SM1004TMEM4LOAD26SM100_TMEM_LOAD_16dp32b32xESX_S17_NS4_39AutoVectorizingCopyWithAssumedAlignmentILi128EEENS4_14SM90_TMA_STOREES17_S1S_S1S_EEEvvEEEEvNT_6ParamsE)
        /*0044*/ 	.word	0x00000000
.L_29:


//--------------------- .nv.compat                --------------------------
	.section	.nv.compat,"",@"SHT_CUDA_COMPAT_INFO"
	.align	4
        /*0000*/ 	.byte	0x02, 0x09, 0x01, 0x00, 0x02, 0x02, 0x03, 0x00, 0x02, 0x05, 0x06, 0x00, 0x03, 0x07, 0x01, 0x01
        /*0010*/ 	.byte	0x02, 0x03, 0x01, 0x00, 0x02, 0x06, 0x01, 0x00, 0x04, 0x0b, 0x08, 0x00, 0x01, 0x00, 0x00, 0x00
        /*0020*/ 	.byte	0x00, 0x00, 0x00, 0x00


//--------------------- .nv.info._ZN7cutlass13device_kernelINS_4gemm6kernel13GemmUniversalIN4cute5tupleIJiiiiEEENS1_10collective13CollectiveMmaINS1_35MainloopSm100TmaUmmaWarpSpecializedILi17ELi2ELi4ENS5_IJNS4_1CILi1EEESB_SB_EEEEENS5_IJNSA_ILi64EEENSA_ILi128EEESE_EEEaNS5_IJlSB_lEEEaSH_NS4_8TiledMMAINS4_8MMA_AtomIJNS4_15SM100_MMA_S8_SSIaaiLi64ELi128ELNS4_4UMMA5MajorE0ELSM_0ELNSL_8SaturateE0EEEEEENS4_6LayoutISC_NS5_IJNSA_ILi0EEESR_SR_EEEEENS5_IJNS4_10UnderscoreESU_SU_EEEEENS4_13SM90_TMA_LOADENS4_14ComposedLayoutINS4_7SwizzleILi2ELi4ELi3EEENS4_18smem_ptr_flag_bitsILi8EEENSQ_INS5_IJNSA_ILi8EEESE_EEENS5_IJSE_SB_EEEEEEEvNS4_8identityESX_S17_vS18_EENS_8epilogue10collective18CollectiveEpilogueINS1A_23Sm100TmaWarpSpecializedILi2ELi2ELi32ELb0ELb0EEEJSG_NS5_IJNSQ_ISE_SB_EES1F_EEEaSH_aSH_NS1A_6fusion15FusionCallbacksIS1E_NS1H_17LinearCombinationIaiaiLNS_15FloatRoundStyleE2EEESG_S1G_JEEENS4_5SM1004TMEM4LOAD26SM100_TMEM_LOAD_16dp32b32xESX_S17_NS4_39AutoVectorizingCopyWithAssumedAlignmentILi128EEENS4_14SM90_TMA_STOREES17_S1S_S1S_EEEvvEEEEvNT_6ParamsE --------------------------
	.section	.nv.info._ZN7cutlass13device_kernelINS_4gemm6kernel13GemmUniversalIN4cute5tupleIJiiiiEEENS1_10collective13CollectiveMmaINS1_35MainloopSm100TmaUmmaWarpSpecializedILi17ELi2ELi4ENS5_IJNS4_1CILi1EEESB_SB_EEEEENS5_IJNSA_ILi64EEENSA_ILi128EEESE_EEEaNS5_IJlSB_lEEEaSH_NS4_8TiledMMAINS4_8MMA_AtomIJNS4_15SM100_MMA_S8_SSIaaiLi64ELi128ELNS4_4UMMA5MajorE0ELSM_0ELNSL_8SaturateE0EEEEEENS4_6LayoutISC_NS5_IJNSA_ILi0EEESR_SR_EEEEENS5_IJNS4_10UnderscoreESU_SU_EEEEENS4_13SM90_TMA_LOADENS4_14ComposedLayoutINS4_7SwizzleILi2ELi4ELi3EEENS4_18smem_ptr_flag_bitsILi8EEENSQ_INS5_IJNSA_ILi8EEESE_EEENS5_IJSE_SB_EEEEEEEvNS4_8identityESX_S17_vS18_EENS_8epilogue10collective18CollectiveEpilogueINS1A_23Sm100TmaWarpSpecializedILi2ELi2ELi32ELb0ELb0EEEJSG_NS5_IJNSQ_ISE_SB_EES1F_EEEaSH_aSH_NS1A_6fusion15FusionCallbacksIS1E_NS1H_17LinearCombinationIaiaiLNS_15FloatRoundStyleE2EEESG_S1G_JEEENS4_5SM1004TMEM4LOAD26SM100_TMEM_LOAD_16dp32b32xESX_S17_NS4_39AutoVectorizingCopyWithAssumedAlignmentILi128EEENS4_14SM90_TMA_STOREES17_S1S_S1S_EEEvvEEEEvNT_6ParamsE,"",@"SHT_CUDA_INFO"
	.sectionflags	@""
	.align	4


	//----- nvinfo : EIATTR_CUDA_API_VERSION
	.align		4
        /*0000*/ 	.byte	0x04, 0x37
        /*0002*/ 	.short	(.L_31 - .L_30)
.L_30:
        /*0004*/ 	.word	0x00000082


	//----- nvinfo : EIATTR_KPARAM_INFO
	.align		4
.L_31:
        /*0008*/ 	.byte	0x04, 0x17
        /*000a*/ 	.short	(.L_33 - .L_32)
.L_32:
        /*000c*/ 	.word	0x00000000
        /*0010*/ 	.short	0x0000
        /*0012*/ 	.short	0x0000
        /*0014*/ 	.byte	0x00, 0xf0, 0x01, 0x20


	//----- nvinfo : EIATTR_AT_ENTRY_FRAGMENTS
	.align		4
.L_33:
        /*0018*/ 	.byte	0x04, 0x4f
        /*001a*/ 	.short	(.L_35 - .L_34)


	//   ....[0]....
.L_34:
        /*001c*/ 	.word	0x00000006


	//----- nvinfo : EIATTR_RESERVED_SMEM_USED
	.align		4
.L_35:
        /*0020*/ 	.byte	0x01, 0x41
	.zero		2


	//----- nvinfo : EIATTR_SPARSE_MMA_MASK
	.align		4
        /*0024*/ 	.byte	0x03, 0x50
        /*0026*/ 	.short	0x0000


	//----- nvinfo : EIATTR_TCGEN05_1CTA_USED
	.align		4
        /*0028*/ 	.byte	0x01, 0x51
	.zero		2


	//----- nvinfo : EIATTR_MAXREG_COUNT
	.align		4
        /*002c*/ 	.byte	0x03, 0x1b
        /*002e*/ 	.short	0x00ff


	//----- nvinfo : EIATTR_NUM_BARRIERS
	.align		4
        /*0030*/ 	.byte	0x02, 0x4c
        /*0032*/ 	.byte	0x07
	.zero		1


	//----- nvinfo : EIATTR_EXTERNS
	.align		4
        /*0034*/ 	.byte	0x04, 0x0f
        /*0036*/ 	.short	(.L_37 - .L_36)


	//   ....[0]....
	.align		4
.L_36:
        /*0038*/ 	.word	index@(__assertfail)


	//----- nvinfo : EIATTR_MERCURY_ISA_VERSION
	.align		4
.L_37:
        /*003c*/ 	.byte	0x03, 0x5f
        /*003e*/ 	.short	0x0101


	//----- nvinfo : EIATTR_INT_WARP_WIDE_INSTR_OFFSETS
	.align		4
        /*0040*/ 	.byte	0x04, 0x31
        /*0042*/ 	.short	(.L_39 - .L_38)


	//   ....[0]....
.L_38:
        /*0044*/ 	.word	0x00001f70


	//   ....[1]....
        /*0048*/ 	.word	0x00004090


	//   ....[2]....
        /*004c*/ 	.word	0x000040b0


	//   ....[3]....
        /*0050*/ 	.word	0x000040e0


	//   ....[4]....
        /*0054*/ 	.word	0x00004a10


	//   ....[5]....
        /*0058*/ 	.word	0x00004a80


	//   ....[6]....
        /*005c*/ 	.word	0x00004c60


	//   ....[7]....
        /*0060*/ 	.word	0x00004dc0


	//----- nvinfo : EIATTR_COOP_GROUP_MASK_REGIDS
	.align		4
.L_39:
        /*0064*/ 	.byte	0x04, 0x29
        /*0066*/ 	.short	(.L_41 - .L_40)


	//   ....[0]....
.L_40:
        /*0068*/ 	.word	0xffffffff


	//   ....[1]....
        /*006c*/ 	.word	0xffffffff


	//   ....[2]....
        /*0070*/ 	.word	0xffffffff


	//   ....[3]....
        /*0074*/ 	.word	0xffffffff


	//   ....[4]....
        /*0078*/ 	.word	0xffffffff


	//   ....[5]....
        /*007c*/ 	.word	0xffffffff


	//   ....[6]....
        /*0080*/ 	.word	0xffffffff


	//   ....[7]....
        /*0084*/ 	.word	0xffffffff


	//   ....[8]....
        /*0088*/ 	.word	0xffffffff


	//   ....[9]....
        /*008c*/ 	.word	0xffffffff


	//   ....[10]....
        /*0090*/ 	.word	0xffffffff


	//   ....[11]....
        /*0094*/ 	.word	0xffffffff


	//   ....[12]....
        /*0098*/ 	.word	0xffffffff


	//----- nvinfo : EIATTR_COOP_GROUP_INSTR_OFFSETS
	.align		4
.L_41:
        /*009c*/ 	.byte	0x04, 0x28
        /*009e*/ 	.short	(.L_43 - .L_42)


	//   ....[0]....
.L_42:
        /*00a0*/ 	.word	0x00000090


	//   ....[1]....
        /*00a4*/ 	.word	0x000004d0


	//   ....[2]....
        /*00a8*/ 	.word	0x00000810


	//   ....[3]....
        /*00ac*/ 	.word	0x00000970


	//   ....[4]....
        /*00b0*/ 	.word	0x00000a70


	//   ....[5]....
        /*00b4*/ 	.word	0x00000be0


	//   ....[6]....
        /*00b8*/ 	.word	0x00000d80


	//   ....[7]....
        /*00bc*/ 	.word	0x00001e50


	//   ....[8]....
        /*00c0*/ 	.word	0x00003380


	//   ....[9]....
        /*00c4*/ 	.word	0x00003590


	//   ....[10]....
        /*00c8*/ 	.word	0x000035c0


	//   ....[11]....
        /*00cc*/ 	.word	0x00003f70


	//   ....[12]....
        /*00d0*/ 	.word	0x000041a0


	//----- nvinfo : EIATTR_VRC_CTA_INIT_COUNT
	.align		4
.L_43:
        /*00d4*/ 	.byte	0x02, 0x4a
        /*00d6*/ 	.byte	0x80
	.zero		1


	//----- nvinfo : EIATTR_SYSCALL_OFFSETS
	.align		4
        /*00d8*/ 	.byte	0x04, 0x46
        /*00da*/ 	.short	(.L_45 - .L_44)


	//   ....[0]....
.L_44:
        /*00dc*/ 	.word	0x00005810


	//   ....[1]....
        /*00e0*/ 	.word	0x00005950


	//   ....[2]....
        /*00e4*/ 	.word	0x00006150


	//   ....[3]....
        /*00e8*/ 	.word	0x00006ef0


	//----- nvinfo : EIATTR_MBARRIER_INSTR_OFFSETS
	.align		4
.L_45:
        /*00ec*/ 	.byte	0x04, 0x39
        /*00ee*/ 	.short	(.L_47 - .L_46)


	//   ....[0]....
.L_46:
        /*00f0*/ 	.word	0x000005d0
        /*00f4*/ 	.word	0x000000ff
        /*00f8*/ 	.word	0x00000000
        /*00fc*/ 	.short	0x0100
        /*00fe*/ 	.byte	0x05
	.zero		1


	//   ....[1]....
        /*0100*/ 	.word	0x000005e0
        /*0104*/ 	.word	0x000000ff
        /*0108*/ 	.word	0x00000088
        /*010c*/ 	.short	0x0100
        /*010e*/ 	.byte	0x05
	.zero		1


	//   ....[2]....
        /*0110*/ 	.word	0x000005f0
        /*0114*/ 	.word	0x000000ff
        /*0118*/ 	.word	0x00000008
        /*011c*/ 	.short	0x0100
        /*011e*/ 	.byte	0x05
	.zero		1


	//   ....[3]....
        /*0120*/ 	.word	0x00000600
        /*0124*/ 	.word	0x000000ff
        /*0128*/ 	.word	0x00000090
        /*012c*/ 	.short	0x0100
        /*012e*/ 	.byte	0x05
	.zero		1


	//   ....[4]....
        /*0130*/ 	.word	0x00000610
        /*0134*/ 	.word	0x000000ff
        /*0138*/ 	.word	0x00000010
        /*013c*/ 	.short	0x0100
        /*013e*/ 	.byte	0x05
	.zero		1


	//   ....[5]....
        /*0140*/ 	.word	0x00000620
        /*0144*/ 	.word	0x000000ff
        /*0148*/ 	.word	0x00000098
        /*014c*/ 	.short	0x0100
        /*014e*/ 	.byte	0x05
	.zero		1


	//   ....[6]....
        /*0150*/ 	.word	0x00000630
        /*0154*/ 	.word	0x000000ff
        /*0158*/ 	.word	0x00000018
        /*015c*/ 	.short	0x0100
        /*015e*/ 	.byte	0x05
	.zero		1


	//   ....[7]....
        /*0160*/ 	.word	0x00000640
        /*0164*/ 	.word	0x000000ff
        /*0168*/ 	.word	0x000000a0
        /*016c*/ 	.short	0x0100
        /*016e*/ 	.byte	0x05
	.zero		1


	//   ....[8]....
        /*0170*/ 	.word	0x00000650
        /*0174*/ 	.word	0x000000ff
        /*0178*/ 	.word	0x00000020
        /*017c*/ 	.short	0x0100
        /*017e*/ 	.byte	0x05
	.zero		1


	//   ....[9]....
        /*0180*/ 	.word	0x00000660
        /*0184*/ 	.word	0x000000ff
        /*0188*/ 	.word	0x000000a8
        /*018c*/ 	.short	0x0100
        /*018e*/ 	.byte	0x05
	.zero		1


	//   ....[10]....
        /*0190*/ 	.word	0x00000670
        /*0194*/ 	.word	0x000000ff
        /*0198*/ 	.word	0x00000028
        /*019c*/ 	.short	0x0100
        /*019e*/ 	.byte	0x05
	.zero		1


	//   ....[11]....
        /*01a0*/ 	.word	0x00000680
        /*01a4*/ 	.word	0x000000ff
        /*01a8*/ 	.word	0x000000b0
        /*01ac*/ 	.short	0x0100
        /*01ae*/ 	.byte	0x05
	.zero		1


	//   ....[12]....
        /*01b0*/ 	.word	0x00000690
        /*01b4*/ 	.word	0x000000ff
        /*01b8*/ 	.word	0x00000030
        /*01bc*/ 	.short	0x0100
        /*01be*/ 	.byte	0x05
	.zero		1


	//   ....[13]....
        /*01c0*/ 	.word	0x000006a0
        /*01c4*/ 	.word	0x000000ff
        /*01c8*/ 	.word	0x000000b8
        /*01cc*/ 	.short	0x0100
        /*01ce*/ 	.byte	0x05
	.zero		1


	//   ....[14]....
        /*01d0*/ 	.word	0x000006b0
        /*01d4*/ 	.word	0x000000ff
        /*01d8*/ 	.word	0x00000038
        /*01dc*/ 	.short	0x0100
        /*01de*/ 	.byte	0x05
	.zero		1


	//   ....[15]....
        /*01e0*/ 	.word	0x000006c0
        /*01e4*/ 	.word	0x000000ff
        /*01e8*/ 	.word	0x000000c0
        /*01ec*/ 	.short	0x0100
        /*01ee*/ 	.byte	0x05
	.zero		1


	//   ....[16]....
        /*01f0*/ 	.word	0x000006d0
        /*01f4*/ 	.word	0x000000ff
        /*01f8*/ 	.word	0x00000040
        /*01fc*/ 	.short	0x0100
        /*01fe*/ 	.byte	0x05
	.zero		1


	//   ....[17]....
        /*0200*/ 	.word	0x000006e0
        /*0204*/ 	.word	0x000000ff
        /*0208*/ 	.word	0x000000c8
        /*020c*/ 	.short	0x0100
        /*020e*/ 	.byte	0x05
	.zero		1


	//   ....[18]....
        /*0210*/ 	.word	0x000006f0
        /*0214*/ 	.word	0x000000ff
        /*0218*/ 	.word	0x00000048
        /*021c*/ 	.short	0x0100
        /*021e*/ 	.byte	0x05
	.zero		1


	//   ....[19]....
        /*0220*/ 	.word	0x00000700
        /*0224*/ 	.word	0x000000ff
        /*0228*/ 	.word	0x000000d0
        /*022c*/ 	.short	0x0100
        /*022e*/ 	.byte	0x05
	.zero		1


	//   ....[20]....
        /*0230*/ 	.word	0x00000710
        /*0234*/ 	.word	0x000000ff
        /*0238*/ 	.word	0x00000050
        /*023c*/ 	.short	0x0100
        /*023e*/ 	.byte	0x05
	.zero		1


	//   ....[21]....
        /*0240*/ 	.word	0x00000720
        /*0244*/ 	.word	0x000000ff
        /*0248*/ 	.word	0x000000d8
        /*024c*/ 	.short	0x0100
        /*024e*/ 	.byte	0x05
	.zero		1


	//   ....[22]....
        /*0250*/ 	.word	0x00000730
        /*0254*/ 	.word	0x000000ff
        /*0258*/ 	.word	0x00000058
        /*025c*/ 	.short	0x0100
        /*025e*/ 	.byte	0x05
	.zero		1


	//   ....[23]....
        /*0260*/ 	.word	0x00000740
        /*0264*/ 	.word	0x000000ff
        /*0268*/ 	.word	0x000000e0
        /*026c*/ 	.short	0x0100
        /*026e*/ 	.byte	0x05
	.zero		1


	//   ....[24]....
        /*0270*/ 	.word	0x00000750
        /*0274*/ 	.word	0x000000ff
        /*0278*/ 	.word	0x00000060
        /*027c*/ 	.short	0x0100
        /*027e*/ 	.byte	0x05
	.zero		1


	//   ....[25]....
        /*0280*/ 	.word	0x00000760
        /*0284*/ 	.word	0x000000ff
        /*0288*/ 	.word	0x000000e8
        /*028c*/ 	.short	0x0100
        /*028e*/ 	.byte	0x05
	.zero		1


	//   ....[26]....
        /*0290*/ 	.word	0x00000770
        /*0294*/ 	.word	0x000000ff
        /*0298*/ 	.word	0x00000068
        /*029c*/ 	.short	0x0100
        /*029e*/ 	.byte	0x05
	.zero		1


	//   ....[27]....
        /*02a0*/ 	.word	0x00000780
        /*02a4*/ 	.word	0x000000ff
        /*02a8*/ 	.word	0x000000f0
        /*02ac*/ 	.short	0x0100
        /*02ae*/ 	.byte	0x05
	.zero		1


	//   ....[28]....
        /*02b0*/ 	.word	0x00000790
        /*02b4*/ 	.word	0x000000ff
        /*02b8*/ 	.word	0x00000070
        /*02bc*/ 	.short	0x0100
        /*02be*/ 	.byte	0x05
	.zero		1


	//   ....[29]....
        /*02c0*/ 	.word	0x000007a0
        /*02c4*/ 	.word	0x000000ff
        /*02c8*/ 	.word	0x000000f8
        /*02cc*/ 	.short	0x0100
        /*02ce*/ 	.byte	0x05
	.zero		1


	//   ....[30]....
        /*02d0*/ 	.word	0x000007b0
        /*02d4*/ 	.word	0x000000ff
        /*02d8*/ 	.word	0x00000078
        /*02dc*/ 	.short	0x0100
        /*02de*/ 	.byte	0x05
	.zero		1


	//   ....[31]....
        /*02e0*/ 	.word	0x000007c0
        /*02e4*/ 	.word	0x000000ff
        /*02e8*/ 	.word	0x00000100
        /*02ec*/ 	.short	0x0100
        /*02ee*/ 	.byte	0x05
	.zero		1


	//   ....[32]....
        /*02f0*/ 	.word	0x000007d0
        /*02f4*/ 	.word	0x000000ff
        /*02f8*/ 	.word	0x00000080
        /*02fc*/ 	.short	0x0100
        /*02fe*/ 	.byte	0x05
	.zero		1


	//   ....[33]....
        /*0300*/ 	.word	0x000007e0
        /*0304*/ 	.word	0x000000ff
        /*0308*/ 	.word	0x00000108
        /*030c*/ 	.short	0x0100
        /*030e*/ 	.byte	0x05
	.zero		1


	//   ....[34]....
        /*0310*/ 	.word	0x00000920
        /*0314*/ 	.word	0x000000ff
        /*0318*/ 	.word	0x00000110
        /*031c*/ 	.short	0x0100
        /*031e*/ 	.byte	0x07
	.zero		1


	//   ....[35]....
        /*0320*/ 	.word	0x00000930
        /*0324*/ 	.word	0x000000ff
        /*0328*/ 	.word	0x00000120
        /*032c*/ 	.short	0x0100
        /*032e*/ 	.byte	0x07
	.zero		1


	//   ....[36]....
        /*0330*/ 	.word	0x00000940
        /*0334*/ 	.word	0x000000ff
        /*0338*/ 	.word	0x00000118
        /*033c*/ 	.short	0x0100
        /*033e*/ 	.byte	0x07
	.zero		1


	//   ....[37]....
        /*0340*/ 	.word	0x00000950
        /*0344*/ 	.word	0x000000ff
        /*0348*/ 	.word	0x00000128
        /*034c*/ 	.short	0x0100
        /*034e*/ 	.byte	0x07
	.zero		1


	//   ....[38]....
        /*0350*/ 	.word	0x00000a40
        /*0354*/ 	.word	0x000000ff
        /*0358*/ 	.word	0x00000130
        /*035c*/ 	.short	0x0100
        /*035e*/ 	.byte	0x05
	.zero		1


	//   ....[39]....
        /*0360*/ 	.word	0x00000a50
        /*0364*/ 	.word	0x000000ff
        /*0368*/ 	.word	0x00000138
        /*036c*/ 	.short	0x0100
        /*036e*/ 	.byte	0x05
	.zero		1


	//   ....[40]....
        /*0370*/ 	.word	0x00000b90
        /*0374*/ 	.word	0x000000ff
        /*0378*/ 	.word	0x00000140
        /*037c*/ 	.short	0x0100
        /*037e*/ 	.byte	0x05
	.zero		1


	//   ....[41]....
        /*0380*/ 	.word	0x00000ba0
        /*0384*/ 	.word	0x000000ff
        /*0388*/ 	.word	0x00000150
        /*038c*/ 	.short	0x0100
        /*038e*/ 	.byte	0x05
	.zero		1


	//   ....[42]....
        /*0390*/ 	.word	0x00000bb0
        /*0394*/ 	.word	0x000000ff
        /*0398*/ 	.word	0x00000148
        /*039c*/ 	.short	0x0100
        /*039e*/ 	.byte	0x05
	.zero		1


	//   ....[43]....
        /*03a0*/ 	.word	0x00000bc0
        /*03a4*/ 	.word	0x000000ff
        /*03a8*/ 	.word	0x00000158
        /*03ac*/ 	.short	0x0100
        /*03ae*/ 	.byte	0x05
	.zero		1


	//   ....[44]....
        /*03b0*/ 	.word	0x00000cf0
        /*03b4*/ 	.word	0x000000ff
        /*03b8*/ 	.word	0x00000160
        /*03bc*/ 	.short	0x0100
        /*03be*/ 	.byte	0x07
	.zero		1


	//   ....[45]....
        /*03c0*/ 	.word	0x00000d00
        /*03c4*/ 	.word	0x000000ff
        /*03c8*/ 	.word	0x00000180
        /*03cc*/ 	.short	0x0100
        /*03ce*/ 	.byte	0x07
	.zero		1


	//   ....[46]....
        /*03d0*/ 	.word	0x00000d10
        /*03d4*/ 	.word	0x000000ff
        /*03d8*/ 	.word	0x00000168
        /*03dc*/ 	.short	0x0100
        /*03de*/ 	.byte	0x07
	.zero		1


	//   ....[47]....
        /*03e0*/ 	.word	0x00000d20
        /*03e4*/ 	.word	0x000000ff
        /*03e8*/ 	.word	0x00000188
        /*03ec*/ 	.short	0x0100
        /*03ee*/ 	.byte	0x07
	.zero		1


	//   ....[48]....
        /*03f0*/ 	.word	0x00000d30
        /*03f4*/ 	.word	0x000000ff
        /*03f8*/ 	.word	0x00000170
        /*03fc*/ 	.short	0x0100
        /*03fe*/ 	.byte	0x07
	.zero		1


	//   ....[49]....
        /*0400*/ 	.word	0x00000d40
        /*0404*/ 	.word	0x000000ff
        /*0408*/ 	.word	0x00000190
        /*040c*/ 	.short	0x0100
        /*040e*/ 	.byte	0x07
	.zero		1


	//   ....[50]....
        /*0410*/ 	.word	0x00000d50
        /*0414*/ 	.word	0x000000ff
        /*0418*/ 	.word	0x00000178
        /*041c*/ 	.short	0x0100
        /*041e*/ 	.byte	0x07
	.zero		1


	//   ....[51]....
        /*0420*/ 	.word	0x00000d60
        /*0424*/ 	.word	0x000000ff
        /*0428*/ 	.word	0x00000198
        /*042c*/ 	.short	0x0100
        /*042e*/ 	.byte	0x07
	.zero		1


	//   ....[52]....
        /*0430*/ 	.word	0x00000e50
        /*0434*/ 	.word	0x000000ff
        /*0438*/ 	.word	0x000001a0
        /*043c*/ 	.short	0x0100
        /*043e*/ 	.byte	0x05
	.zero		1


	//   ....[53]....
        /*0440*/ 	.word	0x00000e60
        /*0444*/ 	.word	0x000000ff
        /*0448*/ 	.word	0x000001b0
        /*044c*/ 	.short	0x0100
        /*044e*/ 	.byte	0x05
	.zero		1


	//   ....[54]....
        /*0450*/ 	.word	0x00000e70
        /*0454*/ 	.word	0x000000ff
        /*0458*/ 	.word	0x000001a8
        /*045c*/ 	.short	0x0100
        /*045e*/ 	.byte	0x05
	.zero		1


	//   ....[55]....
        /*0460*/ 	.word	0x00000e80
        /*0464*/ 	.word	0x000000ff
        /*0468*/ 	.word	0x000001b8
        /*046c*/ 	.short	0x0100
        /*046e*/ 	.byte	0x05
	.zero		1


	//   ....[56]....
        /*0470*/ 	.word	0x00001750
        /*0474*/ 	.word	0x00000003
        /*0478*/ 	.word	0x000001b0
        /*047c*/ 	.short	0x010a
        /*047e*/ 	.byte	0xff
	.zero		1


	//   ....[57]....
        /*0480*/ 	.word	0x00001780
        /*0484*/ 	.word	0x00000003
        /*0488*/ 	.word	0x000001a0
        /*048c*/ 	.short	0x0101
        /*048e*/ 	.byte	0xff
	.zero		1


	//   ....[58]....
        /*0490*/ 	.word	0x00001850
        /*0494*/ 	.word	0x000000ff
        /*0498*/ 	.word	0x00000088
        /*049c*/ 	.short	0x010a
        /*049e*/ 	.byte	0x08
	.zero		1


	//   ....[59]....
        /*04a0*/ 	.word	0x000018f0
        /*04a4*/ 	.word	0x000000ff
        /*04a8*/ 	.word	0x00000088
        /*04ac*/ 	.short	0x010a
        /*04ae*/ 	.byte	0x21
	.zero		1


	//   ....[60]....
        /*04b0*/ 	.word	0x00001a40
        /*04b4*/ 	.word	0x000000ff
        /*04b8*/ 	.word	0x00000088
        /*04bc*/ 	.short	0x010a
        /*04be*/ 	.byte	0x08
	.zero		1


	//   ....[61]....
        /*04c0*/ 	.word	0x00001b50
        /*04c4*/ 	.word	0x000000ff
        /*04c8*/ 	.word	0x00000138
        /*04cc*/ 	.short	0x0101
        /*04ce*/ 	.byte	0x04
	.zero		1


	//   ....[62]....
        /*04d0*/ 	.word	0x00001b70
        /*04d4*/ 	.word	0x000000ff
        /*04d8*/ 	.word	0x00000088
        /*04dc*/ 	.short	0x010a
        /*04de*/ 	.byte	0x08
	.zero		1


	//   ....[63]....
        /*04e0*/ 	.word	0x00001bf0
        /*04e4*/ 	.word	0x000000ff
        /*04e8*/ 	.word	0x00000088
        /*04ec*/ 	.short	0x010a
        /*04ee*/ 	.byte	0x11
	.zero		1


	//   ....[64]....
        /*04f0*/ 	.word	0x00001d40
        /*04f4*/ 	.word	0x000000ff
        /*04f8*/ 	.word	0x00000088
        /*04fc*/ 	.short	0x010a
        /*04fe*/ 	.byte	0x08
	.zero		1


	//   ....[65]....
        /*0500*/ 	.word	0x00001e80
        /*0504*/ 	.word	0x00000002
        /*0508*/ 	.word	0x00000140
        /*050c*/ 	.short	0x010a
        /*050e*/ 	.byte	0xff
	.zero		1


	//   ....[66]....
        /*0510*/ 	.word	0x00001f40
        /*0514*/ 	.word	0x00000002
        /*0518*/ 	.word	0x00000000
        /*051c*/ 	.short	0x0101
        /*051e*/ 	.byte	0xff
	.zero		1


	//   ....[67]....
        /*0520*/ 	.word	0x000024a0
        /*0524*/ 	.word	0x000000ff
        /*0528*/ 	.word	0x00000000
        /*052c*/ 	.short	0x010a
        /*052e*/ 	.byte	0x05
	.zero		1


	//   ....[68]....
        /*0530*/ 	.word	0x00002530
        /*0534*/ 	.word	0x000000ff
        /*0538*/ 	.word	0x00000000
        /*053c*/ 	.short	0x010a
        /*053e*/ 	.byte	0x05
	.zero		1


	//   ....[69]....
        /*0540*/ 	.word	0x000025c0
        /*0544*/ 	.word	0x000000ff
        /*0548*/ 	.word	0x00000000
        /*054c*/ 	.short	0x010a
        /*054e*/ 	.byte	0x05
	.zero		1


	//   ....[70]....
        /*0550*/ 	.word	0x00002650
        /*0554*/ 	.word	0x000000ff
        /*0558*/ 	.word	0x00000000
        /*055c*/ 	.short	0x010a
        /*055e*/ 	.byte	0x05
	.zero		1


	//   ....[71]....
        /*0560*/ 	.word	0x000026e0
        /*0564*/ 	.word	0x000000ff
        /*0568*/ 	.word	0x00000000
        /*056c*/ 	.short	0x010a
        /*056e*/ 	.byte	0x05
	.zero		1


	//   ....[72]....
        /*0570*/ 	.word	0x00002770
        /*0574*/ 	.word	0x000000ff
        /*0578*/ 	.word	0x00000000
        /*057c*/ 	.short	0x010a
        /*057e*/ 	.byte	0x05
	.zero		1


	//   ....[73]....
        /*0580*/ 	.word	0x00002800
        /*0584*/ 	.word	0x000000ff
        /*0588*/ 	.word	0x00000000
        /*058c*/ 	.short	0x010a
        /*058e*/ 	.byte	0x05
	.zero		1


	//   ....[74]....
        /*0590*/ 	.word	0x00002890
        /*0594*/ 	.word	0x000000ff
        /*0598*/ 	.word	0x00000000
        /*059c*/ 	.short	0x010a
        /*059e*/ 	.byte	0x05
	.zero		1


	//   ....[75]....
        /*05a0*/ 	.word	0x00002920
        /*05a4*/ 	.word	0x000000ff
        /*05a8*/ 	.word	0x00000000
        /*05ac*/ 	.short	0x010a
        /*05ae*/ 	.byte	0x05
	.zero		1


	//   ....[76]....
        /*05b0*/ 	.word	0x000029b0
        /*05b4*/ 	.word	0x000000ff
        /*05b8*/ 	.word	0x00000000
        /*05bc*/ 	.short	0x010a
        /*05be*/ 	.byte	0x05
	.zero		1


	//   ....[77]....
        /*05c0*/ 	.word	0x00002a40
        /*05c4*/ 	.word	0x000000ff
        /*05c8*/ 	.word	0x00000000
        /*05cc*/ 	.short	0x010a
        /*05ce*/ 	.byte	0x05
	.zero		1


	//   ....[78]....
        /*05d0*/ 	.word	0x00002ad0
        /*05d4*/ 	.word	0x000000ff
        /*05d8*/ 	.word	0x00000000
        /*05dc*/ 	.short	0x010a
        /*05de*/ 	.byte	0x05
	.zero		1


	//   ....[79]....
        /*05e0*/ 	.word	0x00002b60
        /*05e4*/ 	.word	0x000000ff
        /*05e8*/ 	.word	0x00000000
        /*05ec*/ 	.short	0x010a
        /*05ee*/ 	.byte	0x05
	.zero		1


	//   ....[80]....
        /*05f0*/ 	.word	0x00002bf0
        /*05f4*/ 	.word	0x000000ff
        /*05f8*/ 	.word	0x00000000
        /*05fc*/ 	.short	0x010a
        /*05fe*/ 	.byte	0x05
	.zero		1


	//   ....[81]....
        /*0600*/ 	.word	0x00002c80
        /*0604*/ 	.word	0x000000ff
        /*0608*/ 	.word	0x00000000
        /*060c*/ 	.short	0x010a
        /*060e*/ 	.byte	0x05
	.zero		1


	//   ....[82]....
        /*0610*/ 	.word	0x00002d10
        /*0614*/ 	.word	0x000000ff
        /*0618*/ 	.word	0x00000000
        /*061c*/ 	.short	0x010a
        /*061e*/ 	.byte	0x05
	.zero		1


	//   ....[83]....
        /*0620*/ 	.word	0x00002db0
        /*0624*/ 	.word	0x00000000
        /*0628*/ 	.word	0x00000000
        /*062c*/ 	.short	0x010a
        /*062e*/ 	.byte	0xff
	.zero		1


	//   ....[84]....
        /*0630*/ 	.word	0x00002ed0
        /*0634*/ 	.word	0x00000000
        /*0638*/ 	.word	0x000001a0
        /*063c*/ 	.short	0x010a
        /*063e*/ 	.byte	0xff
	.zero		1


	//   ....[85]....
        /*0640*/ 	.word	0x00002f30
        /*0644*/ 	.word	0x00000004
        /*0648*/ 	.word	0x00000000
        /*064c*/ 	.short	0x0101
        /*064e*/ 	.byte	0xff
	.zero		1


	//   ....[86]....
        /*0650*/ 	.word	0x00002f50
        /*0654*/ 	.word	0x000000ff
        /*0658*/ 	.word	0x00000150
        /*065c*/ 	.short	0x010a
        /*065e*/ 	.byte	0x05
	.zero		1


	//   ....[87]....
        /*0660*/ 	.word	0x00003070
        /*0664*/ 	.word	0x00000000
        /*0668*/ 	.word	0x00000140
        /*066c*/ 	.short	0x010a
        /*066e*/ 	.byte	0xff
	.zero		1


	//   ....[88]....
        /*0670*/ 	.word	0x00003180
        /*0674*/ 	.word	0x00000000
        /*0678*/ 	.word	0x00000000
        /*067c*/ 	.short	0x0101
        /*067e*/ 	.byte	0xff
	.zero		1


	//   ....[89]....
        /*0680*/ 	.word	0x00003210
        /*0684*/ 	.word	0x000000ff
        /*0688*/ 	.word	0x00000150
        /*068c*/ 	.short	0x0106
        /*068e*/ 	.byte	0x05
	.zero		1


	//   ....[90]....
        /*0690*/ 	.word	0x00003230
        /*0694*/ 	.word	0x000000ff
        /*0698*/ 	.word	0x00000150
        /*069c*/ 	.short	0x010a
        /*069e*/ 	.byte	0x05
	.zero		1


	//   ....[91]....
        /*06a0*/ 	.word	0x000032c0
        /*06a4*/ 	.word	0x000000ff
        /*06a8*/ 	.word	0x00000150
        /*06ac*/ 	.short	0x0106
        /*06ae*/ 	.byte	0x04
	.zero		1


	//   ....[92]....
        /*06b0*/ 	.word	0x00003300
        /*06b4*/ 	.word	0x00000000
        /*06b8*/ 	.word	0x00000150
        /*06bc*/ 	.short	0x010a
        /*06be*/ 	.byte	0xff
	.zero		1


	//   ....[93]....
        /*06c0*/ 	.word	0x00003800
        /*06c4*/ 	.word	0x00000000
        /*06c8*/ 	.word	0x00000140
        /*06cc*/ 	.short	0x010a
        /*06ce*/ 	.byte	0xff
	.zero		1


	//   ....[94]....
        /*06d0*/ 	.word	0x00003900
        /*06d4*/ 	.word	0x00000003
        /*06d8*/ 	.word	0x00000000
        /*06dc*/ 	.short	0x0101
        /*06de*/ 	.byte	0xff
	.zero		1


	//   ....[95]....
        /*06e0*/ 	.word	0x00003910
        /*06e4*/ 	.word	0x000000ff
        /*06e8*/ 	.word	0x00000000
        /*06ec*/ 	.short	0x010a
        /*06ee*/ 	.byte	0x04
	.zero		1


	//   ....[96]....
        /*06f0*/ 	.word	0x00003990
        /*06f4*/ 	.word	0x000000ff
        /*06f8*/ 	.word	0x00000180
        /*06fc*/ 	.short	0x010a
        /*06fe*/ 	.byte	0x08
	.zero		1


	//   ....[97]....
        /*0700*/ 	.word	0x00003a70
        /*0704*/ 	.word	0x000000ff
        /*0708*/ 	.word	0x00000000
        /*070c*/ 	.short	0x010a
        /*070e*/ 	.byte	0x07
	.zero		1


	//   ....[98]....
        /*0710*/ 	.word	0x00003bb0
        /*0714*/ 	.word	0x000000ff
        /*0718*/ 	.word	0x00000000
        /*071c*/ 	.short	0x010a
        /*071e*/ 	.byte	0x04
	.zero		1


	//   ....[99]....
        /*0720*/ 	.word	0x00003da0
        /*0724*/ 	.word	0x000000ff
        /*0728*/ 	.word	0x00000000
        /*072c*/ 	.short	0x010a
        /*072e*/ 	.byte	0x05
	.zero		1


	//   ....[100]....
        /*0730*/ 	.word	0x00003e30
        /*0734*/ 	.word	0x000000ff
        /*0738*/ 	.word	0x00000000
        /*073c*/ 	.short	0x010a
        /*073e*/ 	.byte	0x05
	.zero		1


	//   ....[101]....
        /*0740*/ 	.word	0x00003ec0
        /*0744*/ 	.word	0x000000ff
        /*0748*/ 	.word	0x00000000
        /*074c*/ 	.short	0x010a
        /*074e*/ 	.byte	0x05
	.zero		1


	//   ....[102]....
        /*0750*/ 	.word	0x00003f50
        /*0754*/ 	.word	0x000000ff
        /*0758*/ 	.word	0x00000000
        /*075c*/ 	.short	0x010a
        /*075e*/ 	.byte	0x07
	.zero		1


	//   ....[103]....
        /*0760*/ 	.word	0x000043b0
        /*0764*/ 	.word	0x00000000
        /*0768*/ 	.word	0x00000140
        /*076c*/ 	.short	0x010a
        /*076e*/ 	.byte	0xff
	.zero		1


	//   ....[104]....
        /*0770*/ 	.word	0x00004470
        /*0774*/ 	.word	0x00000000
        /*0778*/ 	.word	0x00000000
        /*077c*/ 	.short	0x0101
        /*077e*/ 	.byte	0xff
	.zero		1


	//   ....[105]....
        /*0780*/ 	.word	0x00004790
        /*0784*/ 	.word	0x000000ff
        /*0788*/ 	.word	0x00000138
        /*078c*/ 	.short	0x010a
        /*078e*/ 	.byte	0x07
	.zero		1


	//   ....[106]....
        /*0790*/ 	.word	0x00004980
        /*0794*/ 	.word	0x000000ff
        /*0798*/ 	.word	0x00000120
        /*079c*/ 	.short	0x010a
        /*079e*/ 	.byte	0x07
	.zero		1


	//   ....[107]....
        /*07a0*/ 	.word	0x00004b50
        /*07a4*/ 	.word	0x000000ff
        /*07a8*/ 	.word	0x00000110
        /*07ac*/ 	.short	0x010b
        /*07ae*/ 	.byte	0x07
	.zero		1


	//   ....[108]....
        /*07b0*/ 	.word	0x00004bc0
        /*07b4*/ 	.word	0x000000ff
        /*07b8*/ 	.word	0x00000000
        /*07bc*/ 	.short	0x0101
        /*07be*/ 	.byte	0x08
	.zero		1


	//   ....[109]....
        /*07c0*/ 	.word	0x00004bf0
        /*07c4*/ 	.word	0x000000ff
        /*07c8*/ 	.word	0x00000128
        /*07cc*/ 	.short	0x010a
        /*07ce*/ 	.byte	0x07
	.zero		1


	//   ....[110]....
        /*07d0*/ 	.word	0x00004e00
        /*07d4*/ 	.word	0x000000ff
        /*07d8*/ 	.word	0x00000118
        /*07dc*/ 	.short	0x010b
        /*07de*/ 	.byte	0x07
	.zero		1


	//   ....[111]....
        /*07e0*/ 	.word	0x00004e20
        /*07e4*/ 	.word	0x000000ff
        /*07e8*/ 	.word	0x00000000
        /*07ec*/ 	.short	0x0101
        /*07ee*/ 	.byte	0x0d
	.zero		1


	//   ....[112]....
        /*07f0*/ 	.word	0x00004e50
        /*07f4*/ 	.word	0x000000ff
        /*07f8*/ 	.word	0x00000120
        /*07fc*/ 	.short	0x010a
        /*07fe*/ 	.byte	0x07
	.zero		1


	//   ....[113]....
        /*0800*/ 	.word	0x00004e90
        /*0804*/ 	.word	0x00000000
        /*0808*/ 	.word	0x00000128
        /*080c*/ 	.short	0x010a
        /*080e*/ 	.byte	0xff
	.zero		1


	//   ....[114]....
        /*0810*/ 	.word	0x000051e0
        /*0814*/ 	.word	0x00000000
        /*0818*/ 	.word	0x00000140
        /*081c*/ 	.short	0x010a
        /*081e*/ 	.byte	0xff
	.zero		1


	//   ....[115]....
        /*0820*/ 	.word	0x000052f0
        /*0824*/ 	.word	0x00000000
        /*0828*/ 	.word	0x00000000
        /*082c*/ 	.short	0x0101
        /*082e*/ 	.byte	0xff
	.zero		1


	//   ....[116]....
        /*0830*/ 	.word	0x00005d40
        /*0834*/ 	.word	0x00000000
        /*0838*/ 	.word	0x00000110
        /*083c*/ 	.short	0x010a
        /*083e*/ 	.byte	0xff
	.zero		1


	//   ....[117]....
        /*0840*/ 	.word	0x00005db0
        /*0844*/ 	.word	0x0000006c
        /*0848*/ 	.word	0x00000160
        /*084c*/ 	.short	0x010a
        /*084e*/ 	.byte	0xff
	.zero		1


	//   ....[118]....
        /*0850*/ 	.word	0x00005e90
        /*0854*/ 	.word	0x00000000
        /*0858*/ 	.word	0x00000110
        /*085c*/ 	.short	0x010a
        /*085e*/ 	.byte	0xff
	.zero		1


	//   ....[119]....
        /*0860*/ 	.word	0x00005fb0
        /*0864*/ 	.word	0x00000000
        /*0868*/ 	.word	0x00000000
        /*086c*/ 	.short	0x0101
        /*086e*/ 	.byte	0xff
	.zero		1


	//   ....[120]....
        /*0870*/ 	.word	0x00006030
        /*0874*/ 	.word	0x0000006c
        /*0878*/ 	.word	0x00000160
        /*087c*/ 	.short	0x010a
        /*087e*/ 	.byte	0xff
	.zero		1


	//   ....[121]....
        /*0880*/ 	.word	0x00006ba0
        /*0884*/ 	.word	0x0000004b
        /*0888*/ 	.word	0x00000110
        /*088c*/ 	.short	0x010a
        /*088e*/ 	.byte	0xff
	.zero		1


	//   ....[122]....
        /*0890*/ 	.word	0x00006c50
        /*0894*/ 	.word	0x0000004b
        /*0898*/ 	.word	0x00000110
        /*089c*/ 	.short	0x010a
        /*089e*/ 	.byte	0xff
	.zero		1


	//   ....[123]....
        /*08a0*/ 	.word	0x00006d70
        /*08a4*/ 	.word	0x00000000
        /*08a8*/ 	.word	0x00000000
        /*08ac*/ 	.short	0x0101
        /*08ae*/ 	.byte	0xff
	.zero		1


	//   ....[124]....
        /*08b0*/ 	.word	0x00007120
        /*08b4*/ 	.word	0x000000ff
        /*08b8*/ 	.word	0x00000000
        /*08bc*/ 	.short	0x0101
        /*08be*/ 	.byte	0x05
	.zero		1


	//   ....[125]....
        /*08c0*/ 	.word	0x00007a60
        /*08c4*/ 	.word	0x00000003
        /*08c8*/ 	.word	0x000001b0
        /*08cc*/ 	.short	0x010a
        /*08ce*/ 	.byte	0xff
	.zero		1


	//   ....[126]....
        /*08d0*/ 	.word	0x00007ac0
        /*08d4*/ 	.word	0x00000002
        /*08d8*/ 	.word	0x00000088
        /*08dc*/ 	.short	0x010a
        /*08de*/ 	.byte	0xff
	.zero		1


	//   ....[127]....
        /*08e0*/ 	.word	0x00007b20
        /*08e4*/ 	.word	0x00000002
        /*08e8*/ 	.word	0x00000088
        /*08ec*/ 	.short	0x010a
        /*08ee*/ 	.byte	0xff
	.zero		1


	//   ....[128]....
        /*08f0*/ 	.word	0x00007b70
        /*08f4*/ 	.word	0x00000002
        /*08f8*/ 	.word	0x00000140
        /*08fc*/ 	.short	0x010a
        /*08fe*/ 	.byte	0xff
	.zero		1


	//   ....[129]....
        /*0900*/ 	.word	0x00007bd0
        /*0904*/ 	.word	0x00000000
        /*0908*/ 	.word	0x00000000
        /*090c*/ 	.short	0x010a
        /*090e*/ 	.byte	0xff
	.zero		1


	//   ....[130]....
        /*0910*/ 	.word	0x00007c30
        /*0914*/ 	.word	0x00000000
        /*0918*/ 	.word	0x00000000
        /*091c*/ 	.short	0x010a
        /*091e*/ 	.byte	0xff
	.zero		1


	//   ....[131]....
        /*0920*/ 	.word	0x00007c90
        /*0924*/ 	.word	0x00000000
        /*0928*/ 	.word	0x00000000
        /*092c*/ 	.short	0x010a
        /*092e*/ 	.byte	0xff
	.zero		1


	//   ....[132]....
        /*0930*/ 	.word	0x00007cf0
        /*0934*/ 	.word	0x00000000
        /*0938*/ 	.word	0x00000000
        /*093c*/ 	.short	0x010a
        /*093e*/ 	.byte	0xff
	.zero		1


	//   ....[133]....
        /*0940*/ 	.word	0x00007d50
        /*0944*/ 	.word	0x00000000
        /*0948*/ 	.word	0x00000000
        /*094c*/ 	.short	0x010a
        /*094e*/ 	.byte	0xff
	.zero		1


	//   ....[134]....
        /*0950*/ 	.word	0x00007db0
        /*0954*/ 	.word	0x00000000
        /*0958*/ 	.word	0x00000000
        /*095c*/ 	.short	0x010a
        /*095e*/ 	.byte	0xff
	.zero		1


	//   ....[135]....
        /*0960*/ 	.word	0x00007e10
        /*0964*/ 	.word	0x00000000
        /*0968*/ 	.word	0x00000000
        /*096c*/ 	.short	0x010a
        /*096e*/ 	.byte	0xff
	.zero		1


	//   ....[136]....
        /*0970*/ 	.word	0x00007e70
        /*0974*/ 	.word	0x00000000
        /*0978*/ 	.word	0x00000000
        /*097c*/ 	.short	0x010a
        /*097e*/ 	.byte	0xff
	.zero		1


	//   ....[137]....
        /*0980*/ 	.word	0x00007ed0
        /*0984*/ 	.word	0x00000000
        /*0988*/ 	.word	0x00000000
        /*098c*/ 	.short	0x010a
        /*098e*/ 	.byte	0xff
	.zero		1


	//   ....[138]....
        /*0990*/ 	.word	0x00007f30
        /*0994*/ 	.word	0x00000000
        /*0998*/ 	.word	0x00000000
        /*099c*/ 	.short	0x010a
        /*099e*/ 	.byte	0xff
	.zero		1


	//   ....[139]....
        /*09a0*/ 	.word	0x00007f90
        /*09a4*/ 	.word	0x00000000
        /*09a8*/ 	.word	0x00000000
        /*09ac*/ 	.short	0x010a
        /*09ae*/ 	.byte	0xff
	.zero		1


	//   ....[140]....
        /*09b0*/ 	.word	0x00007ff0
        /*09b4*/ 	.word	0x00000000
        /*09b8*/ 	.word	0x00000000
        /*09bc*/ 	.short	0x010a
        /*09be*/ 	.byte	0xff
	.zero		1


	//   ....[141]....
        /*09c0*/ 	.word	0x00008050
        /*09c4*/ 	.word	0x00000000
        /*09c8*/ 	.word	0x00000000
        /*09cc*/ 	.short	0x010a
        /*09ce*/ 	.byte	0xff
	.zero		1


	//   ....[142]....
        /*09d0*/ 	.word	0x000080b0
        /*09d4*/ 	.word	0x00000000
        /*09d8*/ 	.word	0x00000000
        /*09dc*/ 	.short	0x010a
        /*09de*/ 	.byte	0xff
	.zero		1


	//   ....[143]....
        /*09e0*/ 	.word	0x00008110
        /*09e4*/ 	.word	0x00000000
        /*09e8*/ 	.word	0x00000000
        /*09ec*/ 	.short	0x010a
        /*09ee*/ 	.byte	0xff
	.zero		1


	//   ....[144]....
        /*09f0*/ 	.word	0x00008170
        /*09f4*/ 	.word	0x00000000
        /*09f8*/ 	.word	0x00000000
        /*09fc*/ 	.short	0x010a
        /*09fe*/ 	.byte	0xff
	.zero		1


	//   ....[145]....
        /*0a00*/ 	.word	0x000081c0
        /*0a04*/ 	.word	0x00000000
        /*0a08*/ 	.word	0x000001a0
        /*0a0c*/ 	.short	0x010a
        /*0a0e*/ 	.byte	0xff
	.zero		1


	//   ....[146]....
        /*0a10*/ 	.word	0x00008220
        /*0a14*/ 	.word	0x00000000
        /*0a18*/ 	.word	0x00000150
        /*0a1c*/ 	.short	0x010a
        /*0a1e*/ 	.byte	0xff
	.zero		1


	//   ....[147]....
        /*0a20*/ 	.word	0x00008270
        /*0a24*/ 	.word	0x00000000
        /*0a28*/ 	.word	0x00000140
        /*0a2c*/ 	.short	0x010a
        /*0a2e*/ 	.byte	0xff
	.zero		1


	//   ....[148]....
        /*0a30*/ 	.word	0x000082d0
        /*0a34*/ 	.word	0x00000000
        /*0a38*/ 	.word	0x00000150
        /*0a3c*/ 	.short	0x010a
        /*0a3e*/ 	.byte	0xff
	.zero		1


	//   ....[149]....
        /*0a40*/ 	.word	0x00008320
        /*0a44*/ 	.word	0x00000000
        /*0a48*/ 	.word	0x00000140
        /*0a4c*/ 	.short	0x010a
        /*0a4e*/ 	.byte	0xff
	.zero		1


	//   ....[150]....
        /*0a50*/ 	.word	0x00008380
        /*0a54*/ 	.word	0x00000003
        /*0a58*/ 	.word	0x00000180
        /*0a5c*/ 	.short	0x010a
        /*0a5e*/ 	.byte	0xff
	.zero		1


	//   ....[151]....
        /*0a60*/ 	.word	0x000083e0
        /*0a64*/ 	.word	0x00000000
        /*0a68*/ 	.word	0x00000000
        /*0a6c*/ 	.short	0x010a
        /*0a6e*/ 	.byte	0xff
	.zero		1


	//   ....[152]....
        /*0a70*/ 	.word	0x00008440
        /*0a74*/ 	.word	0x00000000
        /*0a78*/ 	.word	0x00000000
        /*0a7c*/ 	.short	0x010a
        /*0a7e*/ 	.byte	0xff
	.zero		1


	//   ....[153]....
        /*0a80*/ 	.word	0x000084a0
        /*0a84*/ 	.word	0x00000000
        /*0a88*/ 	.word	0x00000000
        /*0a8c*/ 	.short	0x010a
        /*0a8e*/ 	.byte	0xff
	.zero		1


	//   ....[154]....
        /*0a90*/ 	.word	0x00008500
        /*0a94*/ 	.word	0x00000000
        /*0a98*/ 	.word	0x00000000
        /*0a9c*/ 	.short	0x010a
        /*0a9e*/ 	.byte	0xff
	.zero		1


	//   ....[155]....
        /*0aa0*/ 	.word	0x00008560
        /*0aa4*/ 	.word	0x00000000
        /*0aa8*/ 	.word	0x00000000
        /*0aac*/ 	.short	0x010a
        /*0aae*/ 	.byte	0xff
	.zero		1


	//   ....[156]....
        /*0ab0*/ 	.word	0x000085b0
        /*0ab4*/ 	.word	0x00000000
        /*0ab8*/ 	.word	0x00000140
        /*0abc*/ 	.short	0x010a
        /*0abe*/ 	.byte	0xff
	.zero		1


	//   ....[157]....
        /*0ac0*/ 	.word	0x00008610
        /*0ac4*/ 	.word	0x00000000
        /*0ac8*/ 	.word	0x00000138
        /*0acc*/ 	.short	0x010a
        /*0ace*/ 	.byte	0xff
	.zero		1


	//   ....[158]....
        /*0ad0*/ 	.word	0x00008670
        /*0ad4*/ 	.word	0x00000003
        /*0ad8*/ 	.word	0x00000120
        /*0adc*/ 	.short	0x010a
        /*0ade*/ 	.byte	0xff
	.zero		1


	//   ....[159]....
        /*0ae0*/ 	.word	0x000086d0
        /*0ae4*/ 	.word	0x00000003
        /*0ae8*/ 	.word	0x00000128
        /*0aec*/ 	.short	0x010a
        /*0aee*/ 	.byte	0xff
	.zero		1


	//   ....[160]....
        /*0af0*/ 	.word	0x00008730
        /*0af4*/ 	.word	0x00000000
        /*0af8*/ 	.word	0x00000120
        /*0afc*/ 	.short	0x010a
        /*0afe*/ 	.byte	0xff
	.zero		1


	//   ....[161]....
        /*0b00*/ 	.word	0x00008780
        /*0b04*/ 	.word	0x00000000
        /*0b08*/ 	.word	0x00000140
        /*0b0c*/ 	.short	0x010a
        /*0b0e*/ 	.byte	0xff
	.zero		1


	//   ....[162]....
        /*0b10*/ 	.word	0x000087d0
        /*0b14*/ 	.word	0x00000000
        /*0b18*/ 	.word	0x00000110
        /*0b1c*/ 	.short	0x010a
        /*0b1e*/ 	.byte	0xff
	.zero		1


	//   ....[163]....
        /*0b20*/ 	.word	0x00008820
        /*0b24*/ 	.word	0x0000006c
        /*0b28*/ 	.word	0x00000160
        /*0b2c*/ 	.short	0x010a
        /*0b2e*/ 	.byte	0xff
	.zero		1


	//   ....[164]....
        /*0b30*/ 	.word	0x00008870
        /*0b34*/ 	.word	0x0000004b
        /*0b38*/ 	.word	0x00000110
        /*0b3c*/ 	.short	0x010a
        /*0b3e*/ 	.byte	0xff
	.zero		1


	//----- nvinfo : EIATTR_NUM_MBARRIERS
	.align		4
.L_47:
        /*0b40*/ 	.byte	0x03, 0x38
        /*0b42*/ 	.short	0x0038


	//----- nvinfo : EIATTR_EXIT_INSTR_OFFSETS
	.align		4
        /*0b44*/ 	.byte	0x04, 0x1c
        /*0b46*/ 	.short	(.L_49 - .L_48)


	//   ....[0]....
.L_48:
        /*0b48*/ 	.word	0x00002de0


	//   ....[1]....
        /*0b4c*/ 	.word	0x000032d0


	//   ....[2]....
        /*0b50*/ 	.word	0x00003330


	//   ....[3]....
        /*0b54*/ 	.word	0x000041b0


	//   ....[4]....
        /*0b58*/ 	.word	0x00004ec0


	//   ....[5]....
        /*0b5c*/ 	.word	0x00004f00


	//   ....[6]....
        /*0b60*/ 	.word	0x00007a50


	//----- nvinfo : EIATTR_MAX_THREADS
	.align		4
.L_49:
        /*0b64*/ 	.byte	0x04, 0x05
        /*0b66*/ 	.short	(.L_51 - .L_50)
.L_50:
        /*0b68*/ 	.word	0x00000100
        /*0b6c*/ 	.word	0x00000001
        /*0b70*/ 	.word	0x00000001


	//----- nvinfo : EIATTR_CRS_STACK_SIZE
	.align		4
.L_51:
        /*0b74*/ 	.byte	0x04, 0x1e
        /*0b76*/ 	.short	(.L_53 - .L_52)
.L_52:
        /*0b78*/ 	.word	0x00000000


	//----- nvinfo : EIATTR_CBANK_PARAM_SIZE
	.align		4
.L_53:
        /*0b7c*/ 	.byte	0x03, 0x19
        /*0b7e*/ 	.short	0x0800


	//----- nvinfo : EIATTR_PARAM_CBANK
	.align		4
        /*0b80*/ 	.byte	0x04, 0x0a
        /*0b82*/ 	.short	(.L_55 - .L_54)
	.align		4
.L_54:
        /*0b84*/ 	.word	index@(.nv.constant0._ZN7cutlass13device_kernelINS_4gemm6kernel13GemmUniversalIN4cute5tupleIJiiiiEEENS1_10collective13CollectiveMmaINS1_35MainloopSm100TmaUmmaWarpSpecializedILi17ELi2ELi4ENS5_IJNS4_1CILi1EEESB_SB_EEEEENS5_IJNSA_ILi64EEENSA_ILi128EEESE_EEEaNS5_IJlSB_lEEEaSH_NS4_8TiledMMAINS4_8MMA_AtomIJNS4_15SM100_MMA_S8_SSIaaiLi64ELi128ELNS4_4UMMA5MajorE0ELSM_0ELNSL_8SaturateE0EEEEEENS4_6LayoutISC_NS5_IJNSA_ILi0EEESR_SR_EEEEENS5_IJNS4_10UnderscoreESU_SU_EEEEENS4_13SM90_TMA_LOADENS4_14ComposedLayoutINS4_7SwizzleILi2ELi4ELi3EEENS4_18smem_ptr_flag_bitsILi8EEENSQ_INS5_IJNSA_ILi8EEESE_EEENS5_IJSE_SB_EEEEEEEvNS4_8identityESX_S17_vS18_EENS_8epilogue10collective18CollectiveEpilogueINS1A_23Sm100TmaWarpSpecializedILi2ELi2ELi32ELb0ELb0EEEJSG_NS5_IJNSQ_ISE_SB_EES1F_EEEaSH_aSH_NS1A_6fusion15FusionCallbacksIS1E_NS1H_17LinearCombinationIaiaiLNS_15FloatRoundStyleE2EEESG_S1G_JEEENS4_5SM1004TMEM4LOAD26SM100_TMEM_LOAD_16dp32b32xESX_S17_NS4_39AutoVectorizingCopyWithAssumedAlignmentILi128EEENS4_14SM90_TMA_STOREES17_S1S_S1S_EEEvvEEEEvNT_6ParamsE)
        /*0b88*/ 	.short	0x0380
        /*0b8a*/ 	.short	0x0800


	//----- nvinfo : EIATTR_SW_WAR
	.align		4
.L_55:
        /*0b8c*/ 	.byte	0x04, 0x36
        /*0b8e*/ 	.short	(.L_57 - .L_56)
.L_56:
        /*0b90*/ 	.word	0x00000008
.L_57:


//--------------------- .nv.callgraph             --------------------------
	.section	.nv.callgraph,"",@"SHT_CUDA_CALLGRAPH"
	.align	4
	.sectionentsize	8
	.align		4
        /*0000*/ 	.word	0x00000000
	.align		4
        /*0004*/ 	.word	0xffffffff
	.align		4
        /*0008*/ 	.word	index@(_ZN7cutlass13device_kernelINS_4gemm6kernel13GemmUniversalIN4cute5tupleIJiiiiEEENS1_10collective13CollectiveMmaINS1_35MainloopSm100TmaUmmaWarpSpecializedILi17ELi2ELi4ENS5_IJNS4_1CILi1EEESB_SB_EEEEENS5_IJNSA_ILi64EEENSA_ILi128EEESE_EEEaNS5_IJlSB_lEEEaSH_NS4_8TiledMMAINS4_8MMA_AtomIJNS4_15SM100_MMA_S8_SSIaaiLi64ELi128ELNS4_4UMMA5MajorE0ELSM_0ELNSL_8SaturateE0EEEEEENS4_6LayoutISC_NS5_IJNSA_ILi0EEESR_SR_EEEEENS5_IJNS4_10UnderscoreESU_SU_EEEEENS4_13SM90_TMA_LOADENS4_14ComposedLayoutINS4_7SwizzleILi2ELi4ELi3EEENS4_18smem_ptr_flag_bitsILi8EEENSQ_INS5_IJNSA_ILi8EEESE_EEENS5_IJSE_SB_EEEEEEEvNS4_8identityESX_S17_vS18_EENS_8epilogue10collective18CollectiveEpilogueINS1A_23Sm100TmaWarpSpecializedILi2ELi2ELi32ELb0ELb0EEEJSG_NS5_IJNSQ_ISE_SB_EES1F_EEEaSH_aSH_NS1A_6fusion15FusionCallbacksIS1E_NS1H_17LinearCombinationIaiaiLNS_15FloatRoundStyleE2EEESG_S1G_JEEENS4_5SM1004TMEM4LOAD26SM100_TMEM_LOAD_16dp32b32xESX_S17_NS4_39AutoVectorizingCopyWithAssumedAlignmentILi128EEENS4_14SM90_TMA_STOREES17_S1S_S1S_EEEvvEEEEvNT_6ParamsE)
	.align		4
        /*000c*/ 	.word	index@(__assertfail)
	.align		4
        /*0010*/ 	.word	0x00000000
	.align		4
        /*0014*/ 	.word	0xfffffffe
	.align		4
        /*0018*/ 	.word	0x00000000
	.align		4
        /*001c*/ 	.word	0xfffffffd
	.align		4
        /*0020*/ 	.word	0x00000000
	.align		4
        /*0024*/ 	.word	0xfffffffc


//--------------------- .nv.constant4             --------------------------
	.section	.nv.constant4,"a",@progbits
	.align	8
	.align		8
.nv.constant4:
        /*0000*/ 	.dword	__assertfail
	.align		8
        /*0008*/ 	.dword	__unnamed_1
	.align		8
        /*0010*/ 	.dword	__unnamed_2
	.align		8
        /*0018*/ 	.dword	_ZN39_INTERNAL_7d4302ef_4_k_cu_212e8fad_97744cuda3std3__45__cpo5beginE
	.align		8
        /*0020*/ 	.dword	_ZN39_INTERNAL_7d4302ef_4_k_cu_212e8fad_97744cuda3std3__45__cpo3endE
	.align		8
        /*0028*/ 	.dword	_ZN39_INTERNAL_7d4302ef_4_k_cu_212e8fad_97744cuda3std3__45__cpo6cbeginE
	.align		8
        /*0030*/ 	.dword	_ZN39_INTERNAL_7d4302ef_4_k_cu_212e8fad_97744cuda3std3__45__cpo4cendE
	.align		8
        /*0038*/ 	.dword	_ZN39_INTERNAL_7d4302ef_4_k_cu_212e8fad_97744cuda3std3__441_GLOBAL__N__7d4302ef_4_k_cu_212e8fad_97746ignoreE
	.align		8
        /*0040*/ 	.dword	_ZN39_INTERNAL_7d4302ef_4_k_cu_212e8fad_97744cuda3std3__419piecewise_constructE
	.align		8
        /*0048*/ 	.dword	_ZN39_INTERNAL_7d4302ef_4_k_cu_212e8fad_97744cuda3std3__48in_placeE
	.align		8
        /*0050*/ 	.dword	_ZN39_INTERNAL_7d4302ef_4_k_cu_212e8fad_97744cuda3std6ranges3__45__cpo4swapE
	.align		8
        /*0058*/ 	.dword	_ZN39_INTERNAL_7d4302ef_4_k_cu_212e8fad_97744cuda3std6ranges3__45__cpo9iter_moveE
	.align		8
        /*0060*/ 	.dword	_ZN39_INTERNAL_7d4302ef_4_k_cu_212e8fad_97744cute7productE
	.align		8
        /*0068*/ 	.dword	_ZN39_INTERNAL_7d4302ef_4_k_cu_212e8fad_97744cute1_E
	.align		8
        /*0070*/ 	.dword	$str$25
	.align		8
        /*0078*/ 	.dword	$str$26
	.align		8
        /*0080*/ 	.dword	$str$27
	.align		8
        /*0088*/ 	.dword	$str$28


//--------------------- .text._ZN7cutlass13device_kernelINS_4gemm6kernel13GemmUniversalIN4cute5tupleIJiiiiEEENS1_10collective13CollectiveMmaINS1_35MainloopSm100TmaUmmaWarpSpecializedILi17ELi2ELi4ENS5_IJNS4_1CILi1EEESB_SB_EEEEENS5_IJNSA_ILi64EEENSA_ILi128EEESE_EEEaNS5_IJlSB_lEEEaSH_NS4_8TiledMMAINS4_8MMA_AtomIJNS4_15SM100_MMA_S8_SSIaaiLi64ELi128ELNS4_4UMMA5MajorE0ELSM_0ELNSL_8SaturateE0EEEEEENS4_6LayoutISC_NS5_IJNSA_ILi0EEESR_SR_EEEEENS5_IJNS4_10UnderscoreESU_SU_EEEEENS4_13SM90_TMA_LOADENS4_14ComposedLayoutINS4_7SwizzleILi2ELi4ELi3EEENS4_18smem_ptr_flag_bitsILi8EEENSQ_INS5_IJNSA_ILi8EEESE_EEENS5_IJSE_SB_EEEEEEEvNS4_8identityESX_S17_vS18_EENS_8epilogue10collective18CollectiveEpilogueINS1A_23Sm100TmaWarpSpecializedILi2ELi2ELi32ELb0ELb0EEEJSG_NS5_IJNSQ_ISE_SB_EES1F_EEEaSH_aSH_NS1A_6fusion15FusionCallbacksIS1E_NS1H_17LinearCombinationIaiaiLNS_15FloatRoundStyleE2EEESG_S1G_JEEENS4_5SM1004TMEM4LOAD26SM100_TMEM_LOAD_16dp32b32xESX_S17_NS4_39AutoVectorizingCopyWithAssumedAlignmentILi128EEENS4_14SM90_TMA_STOREES17_S1S_S1S_EEEvvEEEEvNT_6ParamsE --------------------------
	.section	.text._ZN7cutlass13device_kernelINS_4gemm6kernel13GemmUniversalIN4cute5tupleIJiiiiEEENS1_10collective13CollectiveMmaINS1_35MainloopSm100TmaUmmaWarpSpecializedILi17ELi2ELi4ENS5_IJNS4_1CILi1EEESB_SB_EEEEENS5_IJNSA_ILi64EEENSA_ILi128EEESE_EEEaNS5_IJlSB_lEEEaSH_NS4_8TiledMMAINS4_8MMA_AtomIJNS4_15SM100_MMA_S8_SSIaaiLi64ELi128ELNS4_4UMMA5MajorE0ELSM_0ELNSL_8SaturateE0EEEEEENS4_6LayoutISC_NS5_IJNSA_ILi0EEESR_SR_EEEEENS5_IJNS4_10UnderscoreESU_SU_EEEEENS4_13SM90_TMA_LOADENS4_14ComposedLayoutINS4_7SwizzleILi2ELi4ELi3EEENS4_18smem_ptr_flag_bitsILi8EEENSQ_INS5_IJNSA_ILi8EEESE_EEENS5_IJSE_SB_EEEEEEEvNS4_8identityESX_S17_vS18_EENS_8epilogue10collective18CollectiveEpilogueINS1A_23Sm100TmaWarpSpecializedILi2ELi2ELi32ELb0ELb0EEEJSG_NS5_IJNSQ_ISE_SB_EES1F_EEEaSH_aSH_NS1A_6fusion15FusionCallbacksIS1E_NS1H_17LinearCombinationIaiaiLNS_15FloatRoundStyleE2EEESG_S1G_JEEENS4_5SM1004TMEM4LOAD26SM100_TMEM_LOAD_16dp32b32xESX_S17_NS4_39AutoVectorizingCopyWithAssumedAlignmentILi128EEENS4_14SM90_TMA_STOREES17_S1S_S1S_EEEvvEEEEvNT_6ParamsE,"ax",@progbits
	.align	128
.text._ZN7cutlass13device_kernelINS_4gemm6kernel13GemmUniversalIN4cute5tupleIJiiiiEEENS1_10collective13CollectiveMmaINS1_35MainloopSm100TmaUmmaWarpSpecializedILi17ELi2ELi4ENS5_IJNS4_1CILi1EEESB_SB_EEEEENS5_IJNSA_ILi64EEENSA_ILi128EEESE_EEEaNS5_IJlSB_lEEEaSH_NS4_8TiledMMAINS4_8MMA_AtomIJNS4_15SM100_MMA_S8_SSIaaiLi64ELi128ELNS4_4UMMA5MajorE0ELSM_0ELNSL_8SaturateE0EEEEEENS4_6LayoutISC_NS5_IJNSA_ILi0EEESR_SR_EEEEENS5_IJNS4_10UnderscoreESU_SU_EEEEENS4_13SM90_TMA_LOADENS4_14ComposedLayoutINS4_7SwizzleILi2ELi4ELi3EEENS4_18smem_ptr_flag_bitsILi8EEENSQ_INS5_IJNSA_ILi8EEESE_EEENS5_IJSE_SB_EEEEEEEvNS4_8identityESX_S17_vS18_EENS_8epilogue10collective18CollectiveEpilogueINS1A_23Sm100TmaWarpSpecializedILi2ELi2ELi32ELb0ELb0EEEJSG_NS5_IJNSQ_ISE_SB_EES1F_EEEaSH_aSH_NS1A_6fusion15FusionCallbacksIS1E_NS1H_17LinearCombinationIaiaiLNS_15FloatRoundStyleE2EEESG_S1G_JEEENS4_5SM1004TMEM4LOAD26SM100_TMEM_LOAD_16dp32b32xESX_S17_NS4_39AutoVectorizingCopyWithAssumedAlignmentILi128EEENS4_14SM90_TMA_STOREES17_S1S_S1S_EEEvvEEEEvNT_6ParamsE:
        .type           _ZN7cutlass13device_kernelINS_4gemm6kernel13GemmUniversalIN4cute5tupleIJiiiiEEENS1_10collective13CollectiveMmaINS1_35MainloopSm100TmaUmmaWarpSpecializedILi17ELi2ELi4ENS5_IJNS4_1CILi1EEESB_SB_EEEEENS5_IJNSA_ILi64EEENSA_ILi128EEESE_EEEaNS5_IJlSB_lEEEaSH_NS4_8TiledMMAINS4_8MMA_AtomIJNS4_15SM100_MMA_S8_SSIaaiLi64ELi128ELNS4_4UMMA5MajorE0ELSM_0ELNSL_8SaturateE0EEEEEENS4_6LayoutISC_NS5_IJNSA_ILi0EEESR_SR_EEEEENS5_IJNS4_10UnderscoreESU_SU_EEEEENS4_13SM90_TMA_LOADENS4_14ComposedLayoutINS4_7SwizzleILi2ELi4ELi3EEENS4_18smem_ptr_flag_bitsILi8EEENSQ_INS5_IJNSA_ILi8EEESE_EEENS5_IJSE_SB_EEEEEEEvNS4_8identityESX_S17_vS18_EENS_8epilogue10collective18CollectiveEpilogueINS1A_23Sm100TmaWarpSpecializedILi2ELi2ELi32ELb0ELb0EEEJSG_NS5_IJNSQ_ISE_SB_EES1F_EEEaSH_aSH_NS1A_6fusion15FusionCallbacksIS1E_NS1H_17LinearCombinationIaiaiLNS_15FloatRoundStyleE2EEESG_S1G_JEEENS4_5SM1004TMEM4LOAD26SM100_TMEM_LOAD_16dp32b32xESX_S17_NS4_39AutoVectorizingCopyWithAssumedAlignmentILi128EEENS4_14SM90_TMA_STOREES17_S1S_S1S_EEEvvEEEEvNT_6ParamsE,@function
        .size           _ZN7cutlass13device_kernelINS_4gemm6kernel13GemmUniversalIN4cute5tupleIJiiiiEEENS1_10collective13CollectiveMmaINS1_35MainloopSm100TmaUmmaWarpSpecializedILi17ELi2ELi4ENS5_IJNS4_1CILi1EEESB_SB_EEEEENS5_IJNSA_ILi64EEENSA_ILi128EEESE_EEEaNS5_IJlSB_lEEEaSH_NS4_8TiledMMAINS4_8MMA_AtomIJNS4_15SM100_MMA_S8_SSIaaiLi64ELi128ELNS4_4UMMA5MajorE0ELSM_0ELNSL_8SaturateE0EEEEEENS4_6LayoutISC_NS5_IJNSA_ILi0EEESR_SR_EEEEENS5_IJNS4_10UnderscoreESU_SU_EEEEENS4_13SM90_TMA_LOADENS4_14ComposedLayoutINS4_7SwizzleILi2ELi4ELi3EEENS4_18smem_ptr_flag_bitsILi8EEENSQ_INS5_IJNSA_ILi8EEESE_EEENS5_IJSE_SB_EEEEEEEvNS4_8identityESX_S17_vS18_EENS_8epilogue10collective18CollectiveEpilogueINS1A_23Sm100TmaWarpSpecializedILi2ELi2ELi32ELb0ELb0EEEJSG_NS5_IJNSQ_ISE_SB_EES1F_EEEaSH_aSH_NS1A_6fusion15FusionCallbacksIS1E_NS1H_17LinearCombinationIaiaiLNS_15FloatRoundStyleE2EEESG_S1G_JEEENS4_5SM1004TMEM4LOAD26SM100_TMEM_LOAD_16dp32b32xESX_S17_NS4_39AutoVectorizingCopyWithAssumedAlignmentILi128EEENS4_14SM90_TMA_STOREES17_S1S_S1S_EEEvvEEEEvNT_6ParamsE,(.L_x_182 - _ZN7cutlass13device_kernelINS_4gemm6kernel13GemmUniversalIN4cute5tupleIJiiiiEEENS1_10collective13CollectiveMmaINS1_35MainloopSm100TmaUmmaWarpSpecializedILi17ELi2ELi4ENS5_IJNS4_1CILi1EEESB_SB_EEEEENS5_IJNSA_ILi64EEENSA_ILi128EEESE_EEEaNS5_IJlSB_lEEEaSH_NS4_8TiledMMAINS4_8MMA_AtomIJNS4_15SM100_MMA_S8_SSIaaiLi64ELi128ELNS4_4UMMA5MajorE0ELSM_0ELNSL_8SaturateE0EEEEEENS4_6LayoutISC_NS5_IJNSA_ILi0EEESR_SR_EEEEENS5_IJNS4_10UnderscoreESU_SU_EEEEENS4_13SM90_TMA_LOADENS4_14ComposedLayoutINS4_7SwizzleILi2ELi4ELi3EEENS4_18smem_ptr_flag_bitsILi8EEENSQ_INS5_IJNSA_ILi8EEESE_EEENS5_IJSE_SB_EEEEEEEvNS4_8identityESX_S17_vS18_EENS_8epilogue10collective18CollectiveEpilogueINS1A_23Sm100TmaWarpSpecializedILi2ELi2ELi32ELb0ELb0EEEJSG_NS5_IJNSQ_ISE_SB_EES1F_EEEaSH_aSH_NS1A_6fusion15FusionCallbacksIS1E_NS1H_17LinearCombinationIaiaiLNS_15FloatRoundStyleE2EEESG_S1G_JEEENS4_5SM1004TMEM4LOAD26SM100_TMEM_LOAD_16dp32b32xESX_S17_NS4_39AutoVectorizingCopyWithAssumedAlignmentILi128EEENS4_14SM90_TMA_STOREES17_S1S_S1S_EEEvvEEEEvNT_6ParamsE)
        .other          _ZN7cutlass13device_kernelINS_4gemm6kernel13GemmUniversalIN4cute5tupleIJiiiiEEENS1_10collective13CollectiveMmaINS1_35MainloopSm100TmaUmmaWarpSpecializedILi17ELi2ELi4ENS5_IJNS4_1CILi1EEESB_SB_EEEEENS5_IJNSA_ILi64EEENSA_ILi128EEESE_EEEaNS5_IJlSB_lEEEaSH_NS4_8TiledMMAINS4_8MMA_AtomIJNS4_15SM100_MMA_S8_SSIaaiLi64ELi128ELNS4_4UMMA5MajorE0ELSM_0ELNSL_8SaturateE0EEEEEENS4_6LayoutISC_NS5_IJNSA_ILi0EEESR_SR_EEEEENS5_IJNS4_10UnderscoreESU_SU_EEEEENS4_13SM90_TMA_LOADENS4_14ComposedLayoutINS4_7SwizzleILi2ELi4ELi3EEENS4_18smem_ptr_flag_bitsILi8EEENSQ_INS5_IJNSA_ILi8EEESE_EEENS5_IJSE_SB_EEEEEEEvNS4_8identityESX_S17_vS18_EENS_8epilogue10collective18CollectiveEpilogueINS1A_23Sm100TmaWarpSpecializedILi2ELi2ELi32ELb0ELb0EEEJSG_NS5_IJNSQ_ISE_SB_EES1F_EEEaSH_aSH_NS1A_6fusion15FusionCallbacksIS1E_NS1H_17LinearCombinationIaiaiLNS_15FloatRoundStyleE2EEESG_S1G_JEEENS4_5SM1004TMEM4LOAD26SM100_TMEM_LOAD_16dp32b32xESX_S17_NS4_39AutoVectorizingCopyWithAssumedAlignmentILi128EEENS4_14SM90_TMA_STOREES17_S1S_S1S_EEEvvEEEEvNT_6ParamsE,@"STO_CUDA_ENTRY STV_DEFAULT"
_ZN7cutlass13device_kernelINS_4gemm6kernel13GemmUniversalIN4cute5tupleIJiiiiEEENS1_10collective13CollectiveMmaINS1_35MainloopSm100TmaUmmaWarpSpecializedILi17ELi2ELi4ENS5_IJNS4_1CILi1EEESB_SB_EEEEENS5_IJNSA_ILi64EEENSA_ILi128EEESE_EEEaNS5_IJlSB_lEEEaSH_NS4_8TiledMMAINS4_8MMA_AtomIJNS4_15SM100_MMA_S8_SSIaaiLi64ELi128ELNS4_4UMMA5MajorE0ELSM_0ELNSL_8SaturateE0EEEEEENS4_6LayoutISC_NS5_IJNSA_ILi0EEESR_SR_EEEEENS5_IJNS4_10UnderscoreESU_SU_EEEEENS4_13SM90_TMA_LOADENS4_14ComposedLayoutINS4_7SwizzleILi2ELi4ELi3EEENS4_18smem_ptr_flag_bitsILi8EEENSQ_INS5_IJNSA_ILi8EEESE_EEENS5_IJSE_SB_EEEEEEEvNS4_8identityESX_S17_vS18_EENS_8epilogue10collective18CollectiveEpilogueINS1A_23Sm100TmaWarpSpecializedILi2ELi2ELi32ELb0ELb0EEEJSG_NS5_IJNSQ_ISE_SB_EES1F_EEEaSH_aSH_NS1A_6fusion15FusionCallbacksIS1E_NS1H_17LinearCombinationIaiaiLNS_15FloatRoundStyleE2EEESG_S1G_JEEENS4_5SM1004TMEM4LOAD26SM100_TMEM_LOAD_16dp32b32xESX_S17_NS4_39AutoVectorizingCopyWithAssumedAlignmentILi128EEENS4_14SM90_TMA_STOREES17_S1S_S1S_EEEvvEEEEvNT_6ParamsE:
[----:B------:R-:W1:Y:S01]  /*0000*/  LDC R1, c[0x0][0x37c] ;  /* 0x0000df00ff017b82 */ /* 0x000e620000000800 */
[----:B------:R-:W2:Y:S01]  /*0010*/  S2R R103, SR_TID.X ;  /* 0x0000000000677919 */ /* 0x000ea20000002100 */
[----:B------:R-:W3:Y:S01]  /*0020*/  LDCU.64 UR4, c[0x0][0x890] ;  /* 0x00011200ff0477ac */ /* 0x000ee20008000a00 */
[----:B------:R-:W-:Y:S02]  /*0030*/  PRMT R91, RZ, 0x7610, R91 ;  /* 0x00007610ff5b7816 */ /* 0x000fe4000000005b */
[----:B------:R-:W-:Y:S01]  /*0040*/  ELECT P5, URZ, PT ;  /* 0x0000000000ff782f */ /* 0x000fe200038a0000 */
[----:B------:R-:W4:Y:S01]  /*0050*/  LDCU.64 UR46, c[0x0][0x358] ;  /* 0x00006b00ff2e77ac */ /* 0x000f220008000a00 */
[----:B---3--:R-:W-:-:S04]  /*0060*/  UISETP.NE.U32.AND UP0, UPT, UR4, URZ, UPT ;  /* 0x000000ff0400728c */ /* 0x008fc8000bf05070 */
[----:B------:R-:W-:Y:S01]  /*0070*/  UISETP.NE.AND.EX UP0, UPT, UR5, URZ, UPT, UP0 ;  /* 0x000000ff0500728c */ /* 0x000fe2000bf05300 */
[----:B--2---:R-:W-:-:S05]  /*0080*/  SHF.R.U32.HI R96, RZ, 0x5, R103 ;  /* 0x00000005ff607819 */ /* 0x004fca0000011667 */
[----:B------:R-:W2:Y:S02]  /*0090*/  SHFL.IDX PT, R0, R96, RZ, 0x1f ;  /* 0x00001fff60007589 */ /* 0x000ea400000e0000 */
[----:B--2---:R-:W-:Y:S01]  /*00a0*/  R2UR UR8, R0 ;  /* 0x00000000000872ca */ /* 0x004fe200000e0000 */
[----:B-1--4-:R-:W-:-:S14]  /*00b0*/  BRA.U UP0, `(.L_x_0) ;  /* 0x00000001002c7547 */ /* 0x012fdc000b800000 */
[----:B------:R-:W1:Y:S02]  /*00c0*/  LDCU.64 UR6, c[0x0][0x888] ;  /* 0x00011100ff0677ac */ /* 0x000e640008000a00 */
[----:B-1----:R-:W-:-:S04]  /*00d0*/  UISETP.NE.U32.AND UP0, UPT, UR6, URZ, UPT ;  /* 0x000000ff0600728c */ /* 0x002fc8000bf05070 */
[----:B------:R-:W-:-:S09]  /*00e0*/  UISETP.NE.AND.EX UP0, UPT, UR7, URZ, UPT, UP0 ;  /* 0x000000ff0700728c */ /* 0x000fd2000bf05300 */
[----:B------:R-:W-:Y:S05]  /*00f0*/  BRA.U !UP0, `(.L_x_1) ;  /* 0x0000000108107547 */ /* 0x000fea000b800000 */
[----:B------:R-:W1:Y:S02]  /*0100*/  LDC.64 R50, c[0x0][0x888] ;  /* 0x00022200ff327b82 */ /* 0x000e640000000a00 */
[----:B-1----:R1:W5:Y:S01]  /*0110*/  LDG.E R50, desc[UR46][R50.64] ;  /* 0x0000002e32327981 */ /* 0x002362000c1e1900 */
[----:B------:R-:W-:Y:S01]  /*0120*/  HFMA2 R91, -RZ, RZ, 0, 5.9604644775390625e-08 ;  /* 0x00000001ff5b7431 */ /* 0x000fe200000001ff */
[----:B------:R-:W-:Y:S05]  /*0130*/  BRA `(.L_x_0) ;  /* 0x00000000000c7947 */ /* 0x000fea0003800000 */
.L_x_1:
[----:B------:R-:W1:Y:S01]  /*0140*/  LDCU UR6, c[0x0][0x880] ;  /* 0x00011000ff0677ac */ /* 0x000e620008000800 */
[----:B------:R-:W-:Y:S01]  /*0150*/  HFMA2 R91, -RZ, RZ, 0, 5.9604644775390625e-08 ;  /* 0x00000001ff5b7431 */ /* 0x000fe200000001ff */
[----:B-1----:R-:W-:-:S07]  /*0160*/  MOV R50, UR6 ;  /* 0x0000000600327c02 */ /* 0x002fce0008000f00 */
.L_x_0:
[----:B------:R-:W2:Y:S02]  /*0170*/  LDCU.64 UR6, c[0x0][0x8b0] ;  /* 0x00011600ff0677ac */ /* 0x000ea40008000a00 */
[----:B--2---:R-:W-:-:S04]  /*0180*/  UISETP.NE.U32.AND UP0, UPT, UR6, URZ, UPT ;  /* 0x000000ff0600728c */ /* 0x004fc8000bf05070 */
[----:B------:R-:W-:-:S09]  /*0190*/  UISETP.NE.AND.EX UP0, UPT, UR7, URZ, UPT, UP0 ;  /* 0x000000ff0700728c */ /* 0x000fd2000bf05300 */
[----:B------:R-:W-:Y:S05]  /*01a0*/  BRA.U UP0, `(.L_x_2) ;  /* 0x0000000100247547 */ /* 0x000fea000b800000 */
[----:B------:R-:W2:Y:S02]  /*01b0*/  LDCU.64 UR6, c[0x0][0x8a8] ;  /* 0x00011500ff0677ac */ /* 0x000ea40008000a00 */
[----:B--2---:R-:W-:-:S04]  /*01c0*/  UISETP.NE.U32.AND UP0, UPT, UR6, URZ, UPT ;  /* 0x000000ff0600728c */ /* 0x004fc8000bf05070 */
[----:B------:R-:W-:-:S09]  /*01d0*/  UISETP.NE.AND.EX UP0, UPT, UR7, URZ, UPT, UP0 ;  /* 0x000000ff0700728c */ /* 0x000fd2000bf05300 */
[----:B------:R-:W-:Y:S05]  /*01e0*/  BRA.U !UP0, `(.L_x_3) ;  /* 0x00000001080c7547 */ /* 0x000fea000b800000 */
[----:B------:R-:W2:Y:S02]  /*01f0*/  LDC.64 R2, c[0x0][0x8a8] ;  /* 0x00022a00ff027b82 */ /* 0x000ea40000000a00 */
[----:B--2---:R2:W5:Y:S01]  /*0200*/  LDG.E R47, desc[UR46][R2.64] ;  /* 0x0000002e022f7981 */ /* 0x004562000c1e1900 */
[----:B------:R-:W-:Y:S05]  /*0210*/  BRA `(.L_x_2) ;  /* 0x0000000000087947 */ /* 0x000fea0003800000 */
.L_x_3:
[----:B------:R-:W2:Y:S02]  /*0220*/  LDCU UR6, c[0x0][0x8a0] ;  /* 0x00011400ff0677ac */ /* 0x000ea40008000800 */
[----:B--2---:R-:W-:Y:S02]  /*0230*/  MOV R47, UR6 ;  /* 0x00000006002f7c02 */ /* 0x004fe40008000f00 */
.L_x_2:
[----:B------:R-:W-:Y:S01]  /*0240*/  IMAD.U32 R0, RZ, RZ, UR8 ;  /* 0x00000008ff007e24 */ /* 0x000fe2000f8e00ff */
[----:B------:R-:W-:Y:S04]  /*0250*/  BSSY.RECONVERGENT B0, `(.L_x_4) ;  /* 0x000000c000007945 */ /* 0x000fe80003800200 */
[C---:B------:R-:W-:Y:S02]  /*0260*/  ISETP.NE.OR P1, PT, R0.reuse, 0x1, !P5 ;  /* 0x000000010000780c */ /* 0x040fe40006f25670 */
[----:B------:R-:W-:-:S11]  /*0270*/  ISETP.NE.OR P0, PT, R0, 0x3, !P5 ;  /* 0x000000030000780c */ /* 0x000fd60006f05670 */
[----:B------:R-:W-:Y:S05]  /*0280*/  @P1 BRA `(.L_x_5) ;  /* 0x0000000000201947 */ /* 0x000fea0003800000 */
[----:B------:R-:W3:Y:S02]  /*0290*/  LDCU.64 UR6, c[0x0][0x348] ;  /* 0x00006900ff0677ac */ /* 0x000ee40008000a00 */
[----:B---3--:R-:W-:Y:S02]  /*02a0*/  UIADD3 UR10, UP1, UPT, UR6, 0x80, URZ ;  /* 0x00000080060a7890 */ /* 0x008fe4000ff3e0ff */
[----:B------:R-:W-:Y:S02]  /*02b0*/  UIADD3 UR6, UP0, UPT, UR6, 0x180, URZ ;  /* 0x0000018006067890 */ /* 0x000fe4000ff1e0ff */
[----:B------:R-:W-:Y:S02]  /*02c0*/  UIADD3.X UR11, UPT, UPT, URZ, UR7, URZ, UP1, !UPT ;  /* 0x00000007ff0b7290 */ /* 0x000fe40008ffe4ff */
[----:B------:R-:W-:-:S07]  /*02d0*/  UIADD3.X UR7, UPT, UPT, URZ, UR7, URZ, UP0, !UPT ;  /* 0x00000007ff077290 */ /* 0x000fce00087fe4ff */
[----:B------:R3:W-:Y:S02]  /*02e0*/  UTMACCTL.PF [UR10] ;  /* 0x000000000a0079b9 */ /* 0x0007e40008040000 */
[----:B------:R3:W-:Y:S02]  /*02f0*/  UTMACCTL.PF [UR6] ;  /* 0x00000000060079b9 */ /* 0x0007e40008040000 */
[----:B---3--:R-:W-:Y:S01]  /*0300*/  NOP ;  /* 0x0000000000007918 */ /* 0x008fe20000000000 */
.L_x_5:
[----:B------:R-:W-:Y:S05]  /*0310*/  BSYNC.RECONVERGENT B0 ;  /* 0x0000000000007941 */ /* 0x000fea0003800200 */
.L_x_4:
[----:B------:R-:W-:Y:S04]  /*0320*/  BSSY.RECONVERGENT B0, `(.L_x_6) ;  /* 0x000000a000007945 */ /* 0x000fe80003800200 */
        /* <DEDUP_REMOVED lines=9> */
.L_x_7:
[----:B------:R-:W-:Y:S05]  /*03c0*/  BSYNC.RECONVERGENT B0 ;  /* 0x0000000000007941 */ /* 0x000fea0003800200 */
.L_x_6:
[----:B------:R-:W3:Y:S01]  /*03d0*/  LDCU.64 UR6, c[0x0][0x888] ;  /* 0x00011100ff0677ac */ /* 0x000ee20008000a00 */
[----:B------:R-:W-:Y:S02]  /*03e0*/  UISETP.EQ.U32.AND UP1, UPT, UR4, URZ, UPT ;  /* 0x000000ff0400728c */ /* 0x000fe4000bf22070 */
[----:B------:R-:W-:Y:S02]  /*03f0*/  UPLOP3.LUT UP2, UPT, UPT, UPT, UPT, 0x80, 0x8 ;  /* 0x000000000008789c */ /* 0x000fe40003f4f070 */
[----:B---3--:R-:W-:-:S04]  /*0400*/  UISETP.NE.U32.AND UP0, UPT, UR6, URZ, UPT ;  /* 0x000000ff0600728c */ /* 0x008fc8000bf05070 */
[----:B------:R-:W-:-:S04]  /*0410*/  UISETP.NE.AND.EX UP0, UPT, UR7, URZ, UPT, UP0 ;  /* 0x000000ff0700728c */ /* 0x000fc8000bf05300 */
[----:B------:R-:W-:-:S04]  /*0420*/  UISETP.EQ.OR.EX UP3, UPT, UR5, URZ, !UP0, UP1 ;  /* 0x000000ff0500728c */ /* 0x000fc8000c762710 */
[----:B------:R-:W-:-:S05]  /*0430*/  UP2UR UR50, UPR, URZ, 0x8 ;  /* 0x00000008ff327883 */ /* 0x000fca0008000000 */
[----:B------:R-:W-:Y:S07]  /*0440*/  BRA.U !UP3, `(.L_x_8) ;  /* 0x000000010b207547 */ /* 0x000fee000b800000 */
[----:B-----5:R-:W-:Y:S01]  /*0450*/  R2UR UR6, R50 ;  /* 0x00000000320672ca */ /* 0x020fe200000e0000 */
[----:B------:R-:W-:Y:S02]  /*0460*/  UISETP.NE.U32.AND UP2, UPT, UR4, URZ, UPT ;  /* 0x000000ff0400728c */ /* 0x000fe4000bf45070 */
[----:B------:R-:W-:Y:S02]  /*0470*/  USEL UR4, URZ, 0xffffffff, UP0 ;  /* 0xffffffffff047887 */ /* 0x000fe40008000000 */
[----:B------:R-:W-:-:S08]  /*0480*/  UISETP.NE.AND.EX UP2, UPT, UR5, URZ, UPT, UP2 ;  /* 0x000000ff0500728c */ /* 0x000fd0000bf45320 */
[----:B------:R-:W-:-:S04]  /*0490*/  UISETP.NE.AND UP1, UPT, UR6, URZ, UPT ;  /* 0x000000ff0600728c */ /* 0x000fc8000bf25270 */
[----:B------:R-:W-:-:S04]  /*04a0*/  @!UP2 USEL UR4, URZ, 0xffffffff, UP1 ;  /* 0xffffffffff04a887 */ /* 0x000fc80008800000 */
[----:B------:R-:W-:-:S04]  /*04b0*/  ULOP3.LUT UR4, UR4, 0x1, URZ, 0xc0, !UPT ;  /* 0x0000000104047892 */ /* 0x000fc8000f8ec0ff */
[----:B------:R-:W-:-:S11]  /*04c0*/  UISETP.NE.U32.AND UP2, UPT, UR4, 0x1, UPT ;  /* 0x000000010400788c */ /* 0x000fd6000bf45070 */
.L_x_8:
[----:B--2---:R-:W2:Y:S01]  /*04d0*/  SHFL.IDX PT, R2, R96, RZ, 0x1f ;  /* 0x00001fff60027589 */ /* 0x004ea200000e0000 */
[----:B------:R-:W-:-:S04]  /*04e0*/  UISETP.NE.AND UP1, UPT, UR8, 0x2, UPT ;  /* 0x000000020800788c */ /* 0x000fc8000bf25270 */
[----:B------:R-:W-:Y:S01]  /*04f0*/  USEL UR6, URZ, 0x1, UP1 ;  /* 0x00000001ff067887 */ /* 0x000fe20008800000 */
[----:B--2---:R-:W-:-:S13]  /*0500*/  ISETP.NE.AND P0, PT, R2, RZ, PT ;  /* 0x000000ff0200720c */ /* 0x004fda0003f05270 */
[----:B------:R-:W-:Y:S05]  /*0510*/  @P0 BRA `(.L_x_9) ;  /* 0x0000000000bc0947 */ /* 0x000fea0003800000 */
[----:B------:R-:W-:Y:S01]  /*0520*/  ELECT P0, URZ, PT ;  /* 0x0000000000ff782f */ /* 0x000fe20003800000 */
[----:B------:R-:W-:-:S12]  /*0530*/  BSSY.RECONVERGENT B0, `(.L_x_9) ;  /* 0x000002d000007945 */ /* 0x000fd80003800200 */
[----:B------:R-:W-:Y:S05]  /*0540*/  @!P0 BRA `(.L_x_10) ;  /* 0x0000000000ac8947 */ /* 0x000fea0003800000 */
[----:B------:R-:W2:Y:S01]  /*0550*/  S2UR UR5, SR_CgaCtaId ;  /* 0x00000000000579c3 */ /* 0x000ea20000008800 */
[----:B------:R-:W-:Y:S01]  /*0560*/  UMOV UR7, 0x400 ;  /* 0x0000040000077882 */ /* 0x000fe20000000000 */
[----:B------:R-:W-:Y:S02]  /*0570*/  UMOV UR4, 0x1 ;  /* 0x0000000100047882 */ /* 0x000fe40000000000 */
[----:B------:R-:W-:-:S04]  /*0580*/  UIADD3 UR10, UPT, UPT, -UR4, 0x100000, URZ ;  /* 0x00100000040a7890 */ /* 0x000fc8000fffe1ff */
[----:B------:R-:W-:Y:S02]  /*0590*/  USHF.L.U32 UR11, UR10, 0xb, URZ ;  /* 0x0000000b0a0b7899 */ /* 0x000fe400080006ff */
[----:B------:R-:W-:Y:S02]  /*05a0*/  USHF.L.U32 UR10, UR10, 0x1, URZ ;  /* 0x000000010a0a7899 */ /* 0x000fe400080006ff */
[----:B--2---:R-:W-:Y:S01]  /*05b0*/  ULEA UR5, UR5, UR7, 0x18 ;  /* 0x0000000705057291 */ /* 0x004fe2000f8ec0ff */
[----:B------:R-:W2:Y:S11]  /*05c0*/  FENCE.VIEW.ASYNC.S ;  /* 0x00000000000073c6 */ /* 0x000eb60000000000 */
[----:B--2---:R2:W3:Y:S01]  /*05d0*/  SYNCS.EXCH.64 URZ, [UR5], UR10 ;  /* 0x0000000a05ff75b2 */ /* 0x0044e20008000100 */
[----:B------:R2:W4:Y:S01]  /*05e0*/  SYNCS.EXCH.64 URZ, [UR5+0x88], UR10 ;  /* 0x0000880a05ff75b2 */ /* 0x0005220008000100 */
[----:B------:R2:W1:Y:S01]  /*05f0*/  SYNCS.EXCH.64 URZ, [UR5+0x8], UR10 ;  /* 0x0000080a05ff75b2 */ /* 0x0004620008000100 */
        /* <DEDUP_REMOVED lines=30> */
[----:B------:R2:W1:Y:S02]  /*07e0*/  SYNCS.EXCH.64 URZ, [UR5+0x108], UR10 ;  /* 0x0001080a05ff75b2 */ /* 0x0004640008000100 */
[----:B--234-:R-:W-:Y:S01]  /*07f0*/  NOP ;  /* 0x0000000000007918 */ /* 0x01cfe20000000000 */
.L_x_10:
[----:B------:R-:W-:Y:S05]  /*0800*/  BSYNC.RECONVERGENT B0 ;  /* 0x0000000000007941 */ /* 0x000fea0003800200 */
.L_x_9:
[----:B------:R-:W2:Y:S01]  /*0810*/  SHFL.IDX PT, R2, R96, RZ, 0x1f ;  /* 0x00001fff60027589 */ /* 0x000ea200000e0000 */
[----:B------:R-:W-:Y:S01]  /*0820*/  NOP ;  /* 0x0000000000007918 */ /* 0x000fe20000000000 */
[----:B--2---:R-:W-:-:S13]  /*0830*/  ISETP.NE.AND P0, PT, R2, 0x1, PT ;  /* 0x000000010200780c */ /* 0x004fda0003f05270 */
[----:B------:R-:W-:Y:S05]  /*0840*/  @P0 BRA `(.L_x_11) ;  /* 0x0000000000480947 */ /* 0x000fea0003800000 */
[----:B------:R-:W2:Y:S01]  /*0850*/  S2UR UR7, SR_CgaCtaId ;  /* 0x00000000000779c3 */ /* 0x000ea20000008800 */
[----:B------:R-:W-:Y:S01]  /*0860*/  UMOV UR9, 0x400 ;  /* 0x0000040000097882 */ /* 0x000fe20000000000 */
[----:B------:R-:W-:Y:S01]  /*0870*/  UMOV UR5, 0x20 ;  /* 0x0000002000057882 */ /* 0x000fe20000000000 */
[----:B------:R-:W-:Y:S01]  /*0880*/  UMOV UR4, 0x80 ;  /* 0x0000008000047882 */ /* 0x000fe20000000000 */
[----:B------:R-:W-:-:S04]  /*0890*/  UIADD3 UR10, UPT, UPT, -UR5, 0x100000, URZ ;  /* 0x00100000050a7890 */ /* 0x000fc8000fffe1ff */
[----:B------:R-:W-:Y:S02]  /*08a0*/  USHF.L.U32 UR11, UR10, 0xb, URZ ;  /* 0x0000000b0a0b7899 */ /* 0x000fe400080006ff */
[----:B------:R-:W-:Y:S02]  /*08b0*/  USHF.L.U32 UR10, UR10, 0x1, URZ ;  /* 0x000000010a0a7899 */ /* 0x000fe400080006ff */
[----:B------:R-:W-:-:S04]  /*08c0*/  UIADD3 UR4, UPT, UPT, -UR4, 0x100000, URZ ;  /* 0x0010000004047890 */ /* 0x000fc8000fffe1ff */
[----:B------:R-:W-:Y:S02]  /*08d0*/  USHF.L.U32 UR5, UR4, 0xb, URZ ;  /* 0x0000000b04057899 */ /* 0x000fe400080006ff */
[----:B------:R-:W-:Y:S01]  /*08e0*/  USHF.L.U32 UR4, UR4, 0x1, URZ ;  /* 0x0000000104047899 */ /* 0x000fe200080006ff */
[----:B------:R-:W-:Y:S01]  /*08f0*/  ELECT P0, URZ, PT ;  /* 0x0000000000ff782f */ /* 0x000fe20003800000 */
[----:B--2---:R-:W-:Y:S01]  /*0900*/  ULEA UR7, UR7, UR9, 0x18 ;  /* 0x0000000907077291 */ /* 0x004fe2000f8ec0ff */
[----:B------:R-:W2:Y:S11]  /*0910*/  FENCE.VIEW.ASYNC.S ;  /* 0x00000000000073c6 */ /* 0x000eb60000000000 */
[----:B--2---:R2:W3:Y:S01]  /*0920*/  SYNCS.EXCH.64 URZ, [UR7+0x110], UR10 ;  /* 0x0001100a07ff75b2 */ /* 0x0044e20008000100 */
[----:B------:R2:W4:Y:S01]  /*0930*/  SYNCS.EXCH.64 URZ, [UR7+0x120], UR4 ;  /* 0x0001200407ff75b2 */ /* 0x0005220008000100 */
[----:B------:R2:W1:Y:S01]  /*0940*/  SYNCS.EXCH.64 URZ, [UR7+0x118], UR10 ;  /* 0x0001180a07ff75b2 */ /* 0x0004620008000100 */
[----:B------:R2:W1:Y:S01]  /*0950*/  SYNCS.EXCH.64 URZ, [UR7+0x128], UR4 ;  /* 0x0001280407ff75b2 */ /* 0x0004620008000100 */
[----:B------:R-:W-:Y:S01]  /*0960*/  NOP ;  /* 0x0000000000007918 */ /* 0x000fe20000000000 */
.L_x_11:
[----:B------:R-:W2:Y:S01]  /*0970*/  SHFL.IDX PT, R2, R96, RZ, 0x1f ;  /* 0x00001fff60027589 */ /* 0x000ea200000e0000 */
[----:B------:R-:W-:Y:S01]  /*0980*/  NOP ;  /* 0x0000000000007918 */ /* 0x000fe20000000000 */
[----:B--2---:R-:W-:-:S13]  /*0990*/  ISETP.NE.AND P0, PT, R2, 0x3, PT ;  /* 0x000000030200780c */ /* 0x004fda0003f05270 */
[----:B------:R-:W-:Y:S05]  /*09a0*/  @P0 BRA `(.L_x_12) ;  /* 0x0000000000300947 */ /* 0x000fea0003800000 */
[----:B------:R-:W2:Y:S01]  /*09b0*/  S2UR UR5, SR_CgaCtaId ;  /* 0x00000000000579c3 */ /* 0x000ea20000008800 */
[----:B------:R-:W-:Y:S01]  /*09c0*/  UMOV UR7, 0x400 ;  /* 0x0000040000077882 */ /* 0x000fe20000000000 */
[----:B------:R-:W-:Y:S01]  /*09d0*/  UMOV UR4, 0x20 ;  /* 0x0000002000047882 */ /* 0x000fe20000000000 */
[----:B------:R-:W-:Y:S01]  /*09e0*/  ELECT P0, URZ, PT ;  /* 0x0000000000ff782f */ /* 0x000fe20003800000 */
[----:B------:R-:W-:-:S04]  /*09f0*/  UIADD3 UR10, UPT, UPT, -UR4, 0x100000, URZ ;  /* 0x00100000040a7890 */ /* 0x000fc8000fffe1ff */
[----:B------:R-:W-:Y:S02]  /*0a00*/  USHF.L.U32 UR11, UR10, 0xb, URZ ;  /* 0x0000000b0a0b7899 */ /* 0x000fe400080006ff */
[----:B------:R-:W-:Y:S02]  /*0a10*/  USHF.L.U32 UR10, UR10, 0x1, URZ ;  /* 0x000000010a0a7899 */ /* 0x000fe400080006ff */
[----:B--2---:R-:W-:Y:S01]  /*0a20*/  ULEA UR5, UR5, UR7, 0x18 ;  /* 0x0000000705057291 */ /* 0x004fe2000f8ec0ff */
[----:B------:R-:W2:Y:S11]  /*0a30*/  FENCE.VIEW.ASYNC.S ;  /* 0x00000000000073c6 */ /* 0x000eb60000000000 */
[----:B--2---:R2:W1:Y:S01]  /*0a40*/  SYNCS.EXCH.64 URZ, [UR5+0x130], UR10 ;  /* 0x0001300a05ff75b2 */ /* 0x0044620008000100 */
[----:B------:R2:W1:Y:S01]  /*0a50*/  SYNCS.EXCH.64 URZ, [UR5+0x138], UR10 ;  /* 0x0001380a05ff75b2 */ /* 0x0004620008000100 */
[----:B------:R-:W-:Y:S01]  /*0a60*/  NOP ;  /* 0x0000000000007918 */ /* 0x000fe20000000000 */
.L_x_12:
[----:B------:R-:W3:Y:S01]  /*0a70*/  SHFL.IDX PT, R2, R96, RZ, 0x1f ;  /* 0x00001fff60027589 */ /* 0x000ee200000e0000 */
[----:B------:R-:W-:Y:S01]  /*0a80*/  NOP ;  /* 0x0000000000007918 */ /* 0x000fe20000000000 */
[----:B---3--:R-:W-:-:S13]  /*0a90*/  ISETP.NE.AND P0, PT, R2, 0x4, PT ;  /* 0x000000040200780c */ /* 0x008fda0003f05270 */
[----:B------:R-:W-:Y:S05]  /*0aa0*/  @P0 BRA `(.L_x_13) ;  /* 0x00000000004c0947 */ /* 0x000fea0003800000 */
[----:B--2---:R-:W2:Y:S01]  /*0ab0*/  S2UR UR5, SR_CgaCtaId ;  /* 0x00000000000579c3 */ /* 0x004ea20000008800 */
[----:B------:R-:W-:Y:S01]  /*0ac0*/  UMOV UR9, 0x100 ;  /* 0x0000010000097882 */ /* 0x000fe20000000000 */
[----:B------:R-:W-:Y:S01]  /*0ad0*/  UMOV UR7, 0x400 ;  /* 0x0000040000077882 */ /* 0x000fe20000000000 */
[----:B------:R-:W-:Y:S01]  /*0ae0*/  USEL UR9, UR9, 0xe0, UP2 ;  /* 0x000000e009097887 */ /* 0x000fe20009000000 */
[----:B------:R-:W-:Y:S01]  /*0af0*/  UMOV UR4, 0x1 ;  /* 0x0000000100047882 */ /* 0x000fe20000000000 */
[----:B------:R-:W-:Y:S01]  /*0b00*/  ELECT P0, URZ, PT ;  /* 0x0000000000ff782f */ /* 0x000fe20003800000 */
[----:B------:R-:W-:-:S04]  /*0b10*/  UIADD3 UR10, UPT, UPT, -UR4, 0x100000, URZ ;  /* 0x00100000040a7890 */ /* 0x000fc8000fffe1ff */
[----:B------:R-:W-:Y:S02]  /*0b20*/  USHF.L.U32 UR11, UR10, 0xb, URZ ;  /* 0x0000000b0a0b7899 */ /* 0x000fe400080006ff */
[----:B------:R-:W-:Y:S02]  /*0b30*/  USHF.L.U32 UR10, UR10, 0x1, URZ ;  /* 0x000000010a0a7899 */ /* 0x000fe400080006ff */
[----:B------:R-:W-:-:S04]  /*0b40*/  UIADD3 UR12, UPT, UPT, -UR9, 0x100000, URZ ;  /* 0x00100000090c7890 */ /* 0x000fc8000fffe1ff */
[----:B------:R-:W-:Y:S02]  /*0b50*/  USHF.L.U32 UR13, UR12, 0xb, URZ ;  /* 0x0000000b0c0d7899 */ /* 0x000fe400080006ff */
[----:B------:R-:W-:Y:S02]  /*0b60*/  USHF.L.U32 UR12, UR12, 0x1, URZ ;  /* 0x000000010c0c7899 */ /* 0x000fe400080006ff */
[----:B--2---:R-:W-:Y:S01]  /*0b70*/  ULEA UR5, UR5, UR7, 0x18 ;  /* 0x0000000705057291 */ /* 0x004fe2000f8ec0ff */
[----:B------:R-:W2:Y:S11]  /*0b80*/  FENCE.VIEW.ASYNC.S ;  /* 0x00000000000073c6 */ /* 0x000eb60000000000 */
[----:B--2---:R3:W2:Y:S01]  /*0b90*/  SYNCS.EXCH.64 URZ, [UR5+0x140], UR10 ;  /* 0x0001400a05ff75b2 */ /* 0x0046a20008000100 */
[----:B------:R3:W1:Y:S01]  /*0ba0*/  SYNCS.EXCH.64 URZ, [UR5+0x150], UR12 ;  /* 0x0001500c05ff75b2 */ /* 0x0006620008000100 */
[----:B------:R3:W1:Y:S01]  /*0bb0*/  SYNCS.EXCH.64 URZ, [UR5+0x148], UR10 ;  /* 0x0001480a05ff75b2 */ /* 0x0006620008000100 */
[----:B------:R3:W1:Y:S02]  /*0bc0*/  SYNCS.EXCH.64 URZ, [UR5+0x158], UR12 ;  /* 0x0001580c05ff75b2 */ /* 0x0006640008000100 */
[----:B---3--:R-:W-:Y:S01]  /*0bd0*/  NOP ;  /* 0x0000000000007918 */ /* 0x008fe20000000000 */
.L_x_13:
[----:B------:R-:W3:Y:S01]  /*0be0*/  SHFL.IDX PT, R2, R96, RZ, 0x1f ;  /* 0x00001fff60027589 */ /* 0x000ee200000e0000 */
[----:B------:R-:W-:Y:S01]  /*0bf0*/  NOP ;  /* 0x0000000000007918 */ /* 0x000fe20000000000 */
[----:B---3--:R-:W-:-:S13]  /*0c00*/  ISETP.NE.AND P0, PT, R2, 0x5, PT ;  /* 0x000000050200780c */ /* 0x008fda0003f05270 */
[----:B------:R-:W-:Y:S05]  /*0c10*/  @P0 BRA `(.L_x_14) ;  /* 0x0000000000580947 */ /* 0x000fea0003800000 */
[----:B------:R-:W3:Y:S01]  /*0c20*/  S2UR UR7, SR_CgaCtaId ;  /* 0x00000000000779c3 */ /* 0x000ee20000008800 */
[----:B------:R-:W-:Y:S01]  /*0c30*/  UMOV UR9, 0x400 ;  /* 0x0000040000097882 */ /* 0x000fe20000000000 */
[----:B--2---:R-:W-:Y:S01]  /*0c40*/  UMOV UR5, 0x1 ;  /* 0x0000000100057882 */ /* 0x004fe20000000000 */
        /* <DEDUP_REMOVED lines=8> */
[----:B---3--:R-:W-:Y:S01]  /*0cd0*/  ULEA UR7, UR7, UR9, 0x18 ;  /* 0x0000000907077291 */ /* 0x008fe2000f8ec0ff */
[----:B------:R-:W2:Y:S11]  /*0ce0*/  FENCE.VIEW.ASYNC.S ;  /* 0x00000000000073c6 */ /* 0x000eb60000000000 */
[----:B--2---:R3:W2:Y:S01]  /*0cf0*/  SYNCS.EXCH.64 URZ, [UR7+0x160], UR10 ;  /* 0x0001600a07ff75b2 */ /* 0x0046a20008000100 */
[----:B------:R3:W1:Y:S01]  /*0d00*/  SYNCS.EXCH.64 URZ, [UR7+0x180], UR4 ;  /* 0x0001800407ff75b2 */ /* 0x0006620008000100 */
[----:B------:R3:W1:Y:S01]  /*0d10*/  SYNCS.EXCH.64 URZ, [UR7+0x168], UR10 ;  /* 0x0001680a07ff75b2 */ /* 0x0006620008000100 */
[----:B------:R3:W1:Y:S01]  /*0d20*/  SYNCS.EXCH.64 URZ, [UR7+0x188], UR4 ;  /* 0x0001880407ff75b2 */ /* 0x0006620008000100 */
[----:B------:R3:W1:Y:S01]  /*0d30*/  SYNCS.EXCH.64 URZ, [UR7+0x170], UR10 ;  /* 0x0001700a07ff75b2 */ /* 0x0006620008000100 */
[----:B------:R3:W1:Y:S01]  /*0d40*/  SYNCS.EXCH.64 URZ, [UR7+0x190], UR4 ;  /* 0x0001900407ff75b2 */ /* 0x0006620008000100 */
[----:B------:R3:W1:Y:S01]  /*0d50*/  SYNCS.EXCH.64 URZ, [UR7+0x178], UR10 ;  /* 0x0001780a07ff75b2 */ /* 0x0006620008000100 */
[----:B------:R3:W1:Y:S02]  /*0d60*/  SYNCS.EXCH.64 URZ, [UR7+0x198], UR4 ;  /* 0x0001980407ff75b2 */ /* 0x0006640008000100 */
[----:B---3--:R-:W-:Y:S01]  /*0d70*/  NOP ;  /* 0x0000000000007918 */ /* 0x008fe20000000000 */
.L_x_14:
[----:B------:R-:W3:Y:S01]  /*0d80*/  SHFL.IDX PT, R2, R96, RZ, 0x1f ;  /* 0x00001fff60027589 */ /* 0x000ee200000e0000 */
[----:B------:R-:W-:Y:S01]  /*0d90*/  NOP ;  /* 0x0000000000007918 */ /* 0x000fe20000000000 */
[----:B---3--:R-:W-:-:S13]  /*0da0*/  ISETP.NE.AND P0, PT, R2, 0x3, PT ;  /* 0x000000030200780c */ /* 0x008fda0003f05270 */
[----:B------:R-:W-:Y:S05]  /*0db0*/  @P0 BRA `(.L_x_15) ;  /* 0x0000000000380947 */ /* 0x000fea0003800000 */
[----:B--2---:R-:W2:Y:S01]  /*0dc0*/  S2UR UR5, SR_CgaCtaId ;  /* 0x00000000000579c3 */ /* 0x004ea20000008800 */
        /* <DEDUP_REMOVED lines=13> */
.L_x_15:
[----:B--2---:R-:W2:Y:S01]  /*0ea0*/  S2UR UR5, SR_CTAID.X ;  /* 0x00000000000579c3 */ /* 0x004ea20000002500 */
[----:B------:R-:W-:-:S05]  /*0eb0*/  CS2R.32 R90, SR_CgaSize ;  /* 0x00000000005a7805 */ /* 0x000fca0000008a00 */
[----:B------:R-:W-:-:S05]  /*0ec0*/  IMAD R90, R90, -0xa0, RZ ;  /* 0xffffff605a5a7824 */ /* 0x000fca00078e02ff */
[----:B------:R-:W-:-:S14]  /*0ed0*/  R2UR UR9, R90 ;  /* 0x000000005a0972ca */ /* 0x000fdc00000e0000 */
[----:B------:R-:W3:Y:S01]  /*0ee0*/  LDCU UR9, c[0x0][UR9+0x2b0] ;  /* 0x00005600090977ac */ /* 0x000ee20008000800 */
[----:B------:R-:W-:Y:S01]  /*0ef0*/  NOP ;  /* 0x0000000000007918 */ /* 0x000fe20000000000 */
[----:B------:R-:W-:-:S05]  /*0f00*/  CS2R.32 R90, SR_CgaSize ;  /* 0x00000000005a7805 */ /* 0x000fca0000008a00 */
[----:B------:R-:W-:-:S05]  /*0f10*/  IMAD R90, R90, -0xa0, RZ ;  /* 0xffffff605a5a7824 */ /* 0x000fca00078e02ff */
[----:B------:R-:W-:-:S14]  /*0f20*/  R2UR UR7, R90 ;  /* 0x000000005a0772ca */ /* 0x000fdc00000e0000 */
[----:B------:R-:W4:Y:S01]  /*0f30*/  LDCU UR7, c[0x0][UR7+0x2b4] ;  /* 0x00005680070777ac */ /* 0x000f220008000800 */
[----:B------:R-:W1:Y:S08]  /*0f40*/  S2UR UR4, SR_CTAID.Y ;  /* 0x00000000000479c3 */ /* 0x000e700000002600 */
[----:B------:R-:W4:Y:S01]  /*0f50*/  LDC R9, c[0x0][0xb24] ;  /* 0x0002c900ff097b82 */ /* 0x000f220000000800 */
[----:B--2---:R-:W-:-:S02]  /*0f60*/  I2FP.F32.U32 R5, UR5 ;  /* 0x0000000500057c45 */ /* 0x004fc40008201000 */
[----:B------:R-:W-:-:S05]  /*0f70*/  CS2R.32 R3, SR_CgaSize ;  /* 0x0000000000037805 */ /* 0x000fca0000008a00 */
[----:B------:R-:W-:-:S06]  /*0f80*/  IMAD R3, R3, -0xa0, RZ ;  /* 0xffffff6003037824 */ /* 0x000fcc00078e02ff */
[----:B------:R-:W2:Y:S01]  /*0f90*/  LDC R3, c[0x0][R3+0x2a0] ;  /* 0x0000a80003037b82 */ /* 0x000ea20000000800 */
[----:B------:R-:W-:Y:S01]  /*0fa0*/  MOV R21, UR5 ;  /* 0x0000000500157c02 */ /* 0x000fe20008000f00 */
[----:B---3--:R-:W-:Y:S01]  /*0fb0*/  FMUL R5, R5, UR9 ;  /* 0x0000000905057c20 */ /* 0x008fe20008400000 */
[----:B-1----:R-:W-:Y:S02]  /*0fc0*/  I2FP.F32.U32 R4, UR4 ;  /* 0x0000000400047c45 */ /* 0x002fe40008201000 */
[----:B------:R-:W-:-:S05]  /*0fd0*/  CS2R.32 R2, SR_CgaSize ;  /* 0x0000000000027805 */ /* 0x000fca0000008a00 */
[----:B------:R-:W-:-:S06]  /*0fe0*/  IMAD R2, R2, -0xa0, RZ ;  /* 0xffffff6002027824 */ /* 0x000fcc00078e02ff */
[----:B------:R-:W1:Y:S01]  /*0ff0*/  LDC R2, c[0x0][R2+0x2a4] ;  /* 0x0000a90002027b82 */ /* 0x000e620000000800 */
[----:B------:R-:W3:Y:S01]  /*1000*/  F2I.U32.TRUNC.NTZ R90, R5 ;  /* 0x00000005005a7305 */ /* 0x000ee2000020f000 */
[----:B------:R-:W-:Y:S01]  /*1010*/  MOV R20, UR4 ;  /* 0x0000000400147c02 */ /* 0x000fe20008000f00 */
[----:B----4-:R-:W-:-:S05]  /*1020*/  FMUL R4, R4, UR7 ;  /* 0x0000000704047c20 */ /* 0x010fca0008400000 */
[----:B------:R-:W-:Y:S01]  /*1030*/  BAR.SYNC.DEFER_BLOCKING 0x0 ;  /* 0x0000000000007b1d */ /* 0x000fe20000010000 */
[----:B------:R-:W-:-:S05]  /*1040*/  ISETP.GE.AND P0, PT, R9, 0x1, PT ;  /* 0x000000010900780c */ /* 0x000fca0003f06270 */
[----:B------:R-:W4:Y:S02]  /*1050*/  F2I.U32.TRUNC.NTZ R83, R4 ;  /* 0x0000000400537305 */ /* 0x000f24000020f000 */
[----:B------:R-:W1:Y:S01]  /*1060*/  S2UR UR36, SR_CTAID.Z ;  /* 0x00000000002479c3 */ /* 0x000e620000002700 */
[----:B---3--:R-:W-:-:S05]  /*1070*/  IADD3 R90, PT, PT, -R90, RZ, RZ ;  /* 0x000000ff5a5a7210 */ /* 0x008fca0007ffe1ff */
[----:B--2---:R-:W-:Y:S01]  /*1080*/  IMAD R90, R3, R90, UR5 ;  /* 0x00000005035a7e24 */ /* 0x004fe2000f8e025a */
[----:B----4-:R-:W-:-:S05]  /*1090*/  IADD3 R83, PT, PT, -R83, RZ, RZ ;  /* 0x000000ff53537210 */ /* 0x010fca0007ffe1ff */
[----:B-1----:R-:W-:Y:S01]  /*10a0*/  IMAD R83, R2, R83, UR4 ;  /* 0x0000000402537e24 */ /* 0x002fe2000f8e0253 */
[----:B------:R-:W-:Y:S06]  /*10b0*/  @!P0 BRA `(.L_x_16) ;  /* 0x0000000000b88947 */ /* 0x000fec0003800000 */
[----:B------:R-:W1:Y:S01]  /*10c0*/  LDC.64 R4, c[0x0][0xb18] ;  /* 0x0002c600ff047b82 */ /* 0x000e620000000a00 */
[----:B------:R-:W-:-:S07]  /*10d0*/  ISETP.NE.AND P0, PT, R9, 0x1, PT ;  /* 0x000000010900780c */ /* 0x000fce0003f05270 */
[----:B------:R-:W2:Y:S08]  /*10e0*/  LDC R10, c[0x0][0xb0c] ;  /* 0x0002c300ff0a7b82 */ /* 0x000eb00000000800 */
[----:B------:R-:W3:Y:S08]  /*10f0*/  LDC R11, c[0x0][0x370] ;  /* 0x0000dc00ff0b7b82 */ /* 0x000ef00000000800 */
[----:B------:R-:W4:Y:S01]  /*1100*/  LDC R12, c[0x0][0x374] ;  /* 0x0000dd00ff0c7b82 */ /* 0x000f220000000800 */
[----:B-1----:R-:W-:-:S07]  /*1110*/  ISETP.NE.AND P1, PT, R4, 0x1, PT ;  /* 0x000000010400780c */ /* 0x002fce0003f25270 */
[----:B------:R-:W3:Y:S01]  /*1120*/  LDC.64 R6, c[0x0][0xb10] ;  /* 0x0002c400ff067b82 */ /* 0x000ee20000000a00 */
[----:B--2---:R-:W-:-:S07]  /*1130*/  ISETP.NE.AND P2, PT, R10, 0x1, PT ;  /* 0x000000010a00780c */ /* 0x004fce0003f45270 */
[----:B------:R-:W1:Y:S08]  /*1140*/  LDC R8, c[0x0][0xb20] ;  /* 0x0002c800ff087b82 */ /* 0x000e700000000800 */
[----:B------:R-:W2:Y:S01]  /*1150*/  LDC.64 R2, c[0x0][0xb28] ;  /* 0x0002ca00ff027b82 */ /* 0x000ea20000000a00 */
[----:B----4-:R-:W-:-:S04]  /*1160*/  IMAD.HI.U32 R13, R12, R5, RZ ;  /* 0x000000050c0d7227 */ /* 0x010fc800078e00ff */
[----:B------:R-:W-:-:S04]  /*1170*/  IMAD.HI.U32 R5, R20, R5, RZ ;  /* 0x0000000514057227 */ /* 0x000fc800078e00ff */
[----:B---3--:R-:W-:-:S04]  /*1180*/  IMAD.HI.U32 R14, R11, R6, RZ ;  /* 0x000000060b0e7227 */ /* 0x008fc800078e00ff */
[C---:B------:R-:W-:Y:S01]  /*1190*/  IMAD.HI.U32 R16, R21.reuse, R6, RZ ;  /* 0x0000000615107227 */ /* 0x040fe200078e00ff */
[-C--:B------:R-:W-:Y:S02]  /*11a0*/  @P2 SHF.R.U32.HI R11, RZ, R7.reuse, R14 ;  /* 0x00000007ff0b2219 */ /* 0x080fe4000001160e */
[-C--:B-1----:R-:W-:Y:S02]  /*11b0*/  @P1 SHF.R.U32.HI R12, RZ, R8.reuse, R13 ;  /* 0x00000008ff0c1219 */ /* 0x082fe4000001160d */
[----:B------:R-:W-:Y:S02]  /*11c0*/  SHF.R.U32.HI R5, RZ, R8, R5 ;  /* 0x00000008ff057219 */ /* 0x000fe40000011605 */
[----:B------:R-:W-:Y:S02]  /*11d0*/  SHF.R.U32.HI R16, RZ, R7, R16 ;  /* 0x00000007ff107219 */ /* 0x000fe40000011610 */
[----:B------:R-:W-:Y:S01]  /*11e0*/  SEL R5, R20, R5, !P1 ;  /* 0x0000000514057207 */ /* 0x000fe20004800000 */
[----:B--2---:R-:W-:Y:S01]  /*11f0*/  IMAD.HI.U32 R14, R12, R2, RZ ;  /* 0x000000020c0e7227 */ /* 0x004fe200078e00ff */
[----:B------:R-:W-:-:S02]  /*1200*/  SEL R7, R21, R16, !P2 ;  /* 0x0000001015077207 */ /* 0x000fc40005000000 */
[----:B------:R-:W-:Y:S01]  /*1210*/  IADD3 R13, PT, PT, -R5, RZ, RZ ;  /* 0x000000ff050d7210 */ /* 0x000fe20007ffe1ff */
[----:B------:R-:W-:Y:S01]  /*1220*/  IMAD.HI.U32 R6, R11, R2, RZ ;  /* 0x000000020b067227 */ /* 0x000fe200078e00ff */
[----:B------:R-:W-:-:S03]  /*1230*/  @P0 SHF.R.U32.HI R12, RZ, R3, R14 ;  /* 0x00000003ff0c0219 */ /* 0x000fc6000001160e */
[----:B------:R-:W-:Y:S01]  /*1240*/  IMAD R13, R4, R13, R20 ;  /* 0x0000000d040d7224 */ /* 0x000fe200078e0214 */
[----:B------:R-:W-:Y:S01]  /*1250*/  @P0 SHF.R.U32.HI R11, RZ, R3, R6 ;  /* 0x00000003ff0b0219 */ /* 0x000fe20000011606 */
[----:B------:R-:W-:-:S04]  /*1260*/  IMAD R12, R12, R9, RZ ;  /* 0x000000090c0c7224 */ /* 0x000fc800078e02ff */
[----:B------:R-:W-:Y:S01]  /*1270*/  IMAD R6, R11, R9, RZ ;  /* 0x000000090b067224 */ /* 0x000fe200078e02ff */
[----:B------:R-:W-:-:S04]  /*1280*/  ISETP.GE.AND P1, PT, R5, R12, PT ;  /* 0x0000000c0500720c */ /* 0x000fc80003f26270 */
[----:B------:R-:W-:Y:S01]  /*1290*/  ISETP.GE.OR P1, PT, R7, R6, P1 ;  /* 0x000000060700720c */ /* 0x000fe20000f26670 */
[----:B------:R-:W-:-:S05]  /*12a0*/  IMAD.HI.U32 R6, R5, R2, RZ ;  /* 0x0000000205067227 */ /* 0x000fca00078e00ff */
[----:B------:R-:W-:-:S04]  /*12b0*/  SHF.R.U32.HI R6, RZ, R3, R6 ;  /* 0x00000003ff067219 */ /* 0x000fc80000011606 */
[----:B------:R-:W-:-:S03]  /*12c0*/  SEL R6, R5, R6, !P0 ;  /* 0x0000000605067207 */ /* 0x000fc60004000000 */
[----:B------:R-:W-:Y:S01]  /*12d0*/  @!P1 IMAD.HI.U32 R8, R7, R2, RZ ;  /* 0x0000000207089227 */ /* 0x000fe200078e00ff */
[----:B------:R-:W-:-:S04]  /*12e0*/  IADD3 R2, PT, PT, -R6, RZ, RZ ;  /* 0x000000ff06027210 */ /* 0x000fc80007ffe1ff */
[----:B------:R-:W-:Y:S01]  /*12f0*/  @!P1 SHF.R.U32.HI R8, RZ, R3, R8 ;  /* 0x00000003ff089219 */ /* 0x000fe20000011608 */
[----:B------:R-:W-:-:S03]  /*1300*/  IMAD R2, R9, R2, R5 ;  /* 0x0000000209027224 */ /* 0x000fc600078e0205 */
[----:B------:R-:W-:-:S05]  /*1310*/  @!P1 SEL R3, R7, R8, !P0 ;  /* 0x0000000807039207 */ /* 0x000fca0004000000 */
[--C-:B------:R-:W-:Y:S02]  /*1320*/  @!P1 IMAD.IADD R6, R6, 0x1, -R3.reuse ;  /* 0x0000000106069824 */ /* 0x100fe400078e0a03 */
[----:B------:R-:W-:Y:S01]  /*1330*/  @!P1 IMAD R3, R2, R11, R3 ;  /* 0x0000000b02039224 */ /* 0x000fe200078e0203 */
[----:B------:R-:W-:Y:S01]  /*1340*/  IADD3 R2, PT, PT, -R7, RZ, RZ ;  /* 0x000000ff07027210 */ /* 0x000fe20007ffe1ff */
[----:B------:R-:W-:Y:S02]  /*1350*/  @!P1 IMAD R5, R6, R9, R7 ;  /* 0x0000000906059224 */ /* 0x000fe400078e0207 */
[----:B------:R-:W-:Y:S02]  /*1360*/  @!P1 IMAD.MOV.U32 R7, RZ, RZ, R3 ;  /* 0x000000ffff079224 */ /* 0x000fe400078e0003 */
[----:B------:R-:W-:Y:S02]  /*1370*/  IMAD R2, R10, R2, R21 ;  /* 0x000000020a027224 */ /* 0x000fe400078e0215 */
[----:B------:R-:W-:-:S02]  /*1380*/  IMAD R20, R5, R4, R13 ;  /* 0x0000000405147224 */ /* 0x000fc400078e020d */
[----:B------:R-:W-:Y:S02]  /*1390*/  IMAD R21, R7, R10, R2 ;  /* 0x0000000a07157224 */ /* 0x000fe400078e0202 */
.L_x_16:
[----:B------:R-:W1:Y:S01]  /*13a0*/  LDCU UR4, c[0x0][0xb30] ;  /* 0x00016600ff0477ac */ /* 0x000e620008000800 */
[----:B------:R-:W2:Y:S08]  /*13b0*/  S2UR UR37, SR_CgaCtaId ;  /* 0x00000000002579c3 */ /* 0x000eb00000008800 */
[----:B------:R-:W3:Y:S01]  /*13c0*/  LDC R40, c[0x0][0xb24] ;  /* 0x0002c900ff287b82 */ /* 0x000ee20000000800 */
[----:B-1----:R-:W-:-:S09]  /*13d0*/  UISETP.NE.AND UP1, UPT, UR4, 0x1, UPT ;  /* 0x000000010400788c */ /* 0x002fd2000bf25270 */
[----:B--2---:R-:W-:Y:S05]  /*13e0*/  BRA.U UP1, `(.L_x_17) ;  /* 0x0000000101407547 */ /* 0x004fea000b800000 */
[----:B------:R-:W1:Y:S08]  /*13f0*/  LDC.64 R4, c[0x0][0xb10] ;  /* 0x0002c400ff047b82 */ /* 0x000e700000000a00 */
[----:B------:R-:W2:Y:S08]  /*1400*/  LDC.64 R2, c[0x0][0xb18] ;  /* 0x0002c600ff027b82 */ /* 0x000eb00000000a00 */
[----:B------:R-:W4:Y:S08]  /*1410*/  LDC R6, c[0x0][0xb20] ;  /* 0x0002c800ff067b82 */ /* 0x000f300000000800 */
[----:B------:R-:W3:Y:S01]  /*1420*/  LDC R8, c[0x0][0xb0c] ;  /* 0x0002c300ff087b82 */ /* 0x000ee20000000800 */
[----:B-1----:R-:W-:-:S05]  /*1430*/  IMAD.HI.U32 R4, R21, R4, RZ ;  /* 0x0000000415047227 */ /* 0x002fca00078e00ff */
[----:B------:R-:W-:Y:S01]  /*1440*/  SHF.R.U32.HI R4, RZ, R5, R4 ;  /* 0x00000005ff047219 */ /* 0x000fe20000011604 */
[----:B--2---:R-:W-:Y:S01]  /*1450*/  IMAD.HI.U32 R3, R20, R3, RZ ;  /* 0x0000000314037227 */ /* 0x004fe200078e00ff */
[----:B------:R-:W-:-:S04]  /*1460*/  ISETP.NE.AND P0, PT, R2, 0x1, PT ;  /* 0x000000010200780c */ /* 0x000fc80003f05270 */
[----:B----4-:R-:W-:-:S04]  /*1470*/  SHF.R.U32.HI R3, RZ, R6, R3 ;  /* 0x00000006ff037219 */ /* 0x010fc80000011603 */
[----:B------:R-:W-:Y:S02]  /*1480*/  SEL R3, R20, R3, !P0 ;  /* 0x0000000314037207 */ /* 0x000fe40004000000 */
[----:B---3--:R-:W-:-:S04]  /*1490*/  ISETP.NE.AND P1, PT, R8, 0x1, PT ;  /* 0x000000010800780c */ /* 0x008fc80003f25270 */
[----:B------:R-:W-:-:S05]  /*14a0*/  SEL R4, R21, R4, !P1 ;  /* 0x0000000415047207 */ /* 0x000fca0004800000 */
[----:B------:R-:W-:Y:S02]  /*14b0*/  IMAD.IADD R5, R3, 0x1, -R4 ;  /* 0x0000000103057824 */ /* 0x000fe400078e0a04 */
[----:B------:R-:W-:Y:S02]  /*14c0*/  IMAD.IADD R3, R4, 0x1, -R3 ;  /* 0x0000000104037824 */ /* 0x000fe400078e0a03 */
[----:B------:R-:W-:Y:S02]  /*14d0*/  IMAD R21, R5, R8, R21 ;  /* 0x0000000805157224 */ /* 0x000fe400078e0215 */
[----:B------:R-:W-:-:S07]  /*14e0*/  IMAD R20, R3, R2, R20 ;  /* 0x0000000203147224 */ /* 0x000fce00078e0214 */
.L_x_17:
[----:B------:R-:W-:Y:S01]  /*14f0*/  BAR.SYNC.DEFER_BLOCKING 0x0 ;  /* 0x0000000000007b1d */ /* 0x000fe20000010000 */
[----:B------:R-:W-:Y:S01]  /*1500*/  UISETP.NE.AND UP1, UPT, UR8, 0x2, UPT ;  /* 0x000000020800788c */ /* 0x000fe2000bf25270 */
[----:B------:R-:W-:Y:S02]  /*1510*/  ISETP.NE.OR P5, PT, R0, 0x2, !P5 ;  /* 0x000000020000780c */ /* 0x000fe40006fa5670 */
[----:B------:R-:W-:-:S06]  /*1520*/  LOP3.LUT R2, R103, 0x1f, RZ, 0xc0, !PT ;  /* 0x0000001f67027812 */ /* 0x000fcc00078ec0ff */
[----:B------:R-:W-:Y:S05]  /*1530*/  BRA.U UP1, `(.L_x_18) ;  /* 0x0000001901307547 */ /* 0x000fea000b800000 */
[----:B------:R-:W1:Y:S01]  /*1540*/  LDCU UR13, c[0x0][0x38c] ;  /* 0x00007180ff0d77ac */ /* 0x000e620008000800 */
[----:B------:R-:W2:Y:S01]  /*1550*/  LDC R9, c[0x0][0x370] ;  /* 0x0000dc00ff097b82 */ /* 0x000ea20000000800 */
[----:B------:R-:W-:Y:S01]  /*1560*/  PLOP3.LUT P1, PT, PT, PT, UP2, 0x80, 0x8 ;  /* 0x000000000008781c */ /* 0x000fe20003f2f028 */
[----:B------:R-:W-:Y:S01]  /*1570*/  IMAD.MOV.U32 R15, RZ, RZ, 0x1 ;  /* 0x00000001ff0f7424 */ /* 0x000fe200078e00ff */
[----:B------:R-:W-:Y:S01]  /*1580*/  ISETP.EQ.OR P4, PT, R2, RZ, P5 ;  /* 0x000000ff0200720c */ /* 0x000fe20002f82670 */
[----:B------:R-:W-:Y:S01]  /*1590*/  IMAD.MOV.U32 R14, RZ, RZ, RZ ;  /* 0x000000ffff0e7224 */ /* 0x000fe200078e00ff */
[----:B------:R-:W-:Y:S02]  /*15a0*/  PLOP3.LUT P1, PT, P1, PT, PT, 0x8, 0x80 ;  /* 0x000000000080781c */ /* 0x000fe40000f2e170 */
[----:B------:R-:W-:Y:S01]  /*15b0*/  CS2R R12, SRZ ;  /* 0x00000000000c7805 */ /* 0x000fe2000001ff00 */
[----:B------:R-:W-:Y:S01]  /*15c0*/  IMAD.MOV.U32 R10, RZ, RZ, 0x1 ;  /* 0x00000001ff0a7424 */ /* 0x000fe200078e00ff */
[----:B------:R-:W4:Y:S01]  /*15d0*/  LDC R0, c[0x0][0x374] ;  /* 0x0000dd00ff007b82 */ /* 0x000f220000000800 */
[----:B------:R-:W2:Y:S01]  /*15e0*/  LDCU.64 UR22, c[0x0][0x348] ;  /* 0x00006900ff1677ac */ /* 0x000ea20008000a00 */
[----:B------:R-:W-:Y:S01]  /*15f0*/  UMOV UR6, URZ ;  /* 0x000000ff00067c82 */ /* 0x000fe20008000000 */
[----:B-1----:R-:W-:-:S04]  /*1600*/  UIADD3 UR5, UPT, UPT, UR13, 0x3f, URZ ;  /* 0x0000003f0d057890 */ /* 0x002fc8000fffe0ff */
[----:B------:R-:W-:-:S04]  /*1610*/  USHF.R.S32.HI UR4, URZ, 0x1f, UR5 ;  /* 0x0000001fff047899 */ /* 0x000fc80008011405 */
[----:B------:R-:W-:-:S04]  /*1620*/  ULEA.HI UR4, UR4, UR5, URZ, 0x6 ;  /* 0x0000000504047291 */ /* 0x000fc8000f8f30ff */
[----:B------:R-:W-:Y:S02]  /*1630*/  USHF.R.S32.HI UR15, URZ, 0x6, UR4 ;  /* 0x00000006ff0f7899 */ /* 0x000fe40008011404 */
[----:B------:R-:W-:Y:S02]  /*1640*/  UIADD3 UR4, UPT, UPT, UR13, -0x1, URZ ;  /* 0xffffffff0d047890 */ /* 0x000fe4000fffe0ff */
[----:B------:R-:W-:Y:S02]  /*1650*/  UISETP.LT.U32.AND UP0, UPT, UR15, 0x11, UPT ;  /* 0x000000110f00788c */ /* 0x000fe4000bf01070 */
[----:B------:R-:W-:Y:S02]  /*1660*/  UISETP.GE.U32.AND UP1, UPT, UR4, -0x7f, UPT ;  /* 0xffffff810400788c */ /* 0x000fe4000bf26070 */
[----:B------:R-:W-:Y:S02]  /*1670*/  USEL UR14, UR15, 0x11, UP0 ;  /* 0x000000110f0e7887 */ /* 0x000fe40008000000 */
[----:B------:R-:W-:-:S02]  /*1680*/  UIADD3 UR13, UPT, UPT, UR13, 0x7e, URZ ;  /* 0x0000007e0d0d7890 */ /* 0x000fc4000fffe0ff */
[----:B------:R-:W-:Y:S02]  /*1690*/  UIADD3 UR5, UPT, UPT, UR14, -0x1, URZ ;  /* 0xffffffff0e057890 */ /* 0x000fe4000fffe0ff */
[----:B------:R-:W-:-:S03]  /*16a0*/  UIADD3 UR7, UPT, UPT, UR15, -UR14, URZ ;  /* 0x8000000e0f077290 */ /* 0x000fc6000fffe0ff */
[----:B------:R-:W-:-:S04]  /*16b0*/  @UP1 UIADD3 UR5, UPT, UPT, UR14, URZ, URZ ;  /* 0x000000ff0e051290 */ /* 0x000fc8000fffe0ff */
[----:B--2---:R-:W-:-:S12]  /*16c0*/  UIADD3 UR5, UPT, UPT, UR5, 0x1, URZ ;  /* 0x0000000105057890 */ /* 0x004fd8000fffe0ff */
.L_x_36:
[----:B------:R-:W-:Y:S01]  /*16d0*/  UISETP.NE.AND UP0, UPT, UR37, URZ, UPT ;  /* 0x000000ff2500728c */ /* 0x000fe2000bf05270 */
[----:B------:R-:W1:Y:S08]  /*16e0*/  S2UR UR37, SR_CgaCtaId ;  /* 0x00000000002579c3 */ /* 0x000e700000008800 */
[----:B------:R-:W-:Y:S05]  /*16f0*/  BRA.U UP0, `(.L_x_19) ;  /* 0x0000000100347547 */ /* 0x000fea000b800000 */
[----:B------:R-:W2:Y:S01]  /*1700*/  S2R R2, SR_CgaCtaId ;  /* 0x0000000000027919 */ /* 0x000ea20000008800 */
[----:B------:R-:W-:-:S04]  /*1710*/  MOV R3, 0x400 ;  /* 0x0000040000037802 */ /* 0x000fc80000000f00 */
[----:B--2---:R-:W-:Y:S02]  /*1720*/  LEA R3, R2, R3, 0x18 ;  /* 0x0000000302037211 */ /* 0x004fe400078ec0ff */
[----:B------:R-:W-:-:S03]  /*1730*/  SHF.L.U32 R2, R10, 0x1f, RZ ;  /* 0x0000001f0a027819 */ /* 0x000fc600000006ff */
[----:B------:R-:W-:-:S04]  /*1740*/  IMAD R3, R12, 0x8, R3 ;  /* 0x000000080c037824 */ /* 0x000fc800078e0203 */
[----:B------:R-:W2:Y:S02]  /*1750*/  SYNCS.PHASECHK.TRANS64.TRYWAIT P0, [R3+URZ+0x1b0], R2 ;  /* 0x0001b002030075a7 */ /* 0x000ea400080011ff */
[----:B--2---:R-:W-:Y:S05]  /*1760*/  @!P0 BRA `(.L_x_20) ;  /* 0x0000006000bc8947 */ /* 0x004fea0003800000 */
.L_x_119:
[----:B------:R-:W-:Y:S01]  /*1770*/  VIADD R12, R12, 0x1 ;  /* 0x000000010c0c7836 */ /* 0x000fe20000000000 */
[----:B------:R2:W-:Y:S04]  /*1780*/  SYNCS.ARRIVE.TRANS64.A1T0 RZ, [R3+URZ+0x1a0], RZ ;  /* 0x0001a0ff03ff79a7 */ /* 0x0005e800081000ff */
[----:B------:R-:W-:-:S04]  /*1790*/  ISETP.NE.AND P0, PT, R12, 0x2, PT ;  /* 0x000000020c00780c */ /* 0x000fc80003f05270 */
[----:B------:R-:W-:Y:S02]  /*17a0*/  SEL R12, R12, RZ, P0 ;  /* 0x000000ff0c0c7207 */ /* 0x000fe40000000000 */
[----:B--2---:R-:W-:-:S04]  /*17b0*/  SEL R3, RZ, 0x1, P0 ;  /* 0x00000001ff037807 */ /* 0x004fc80000000000 */
[----:B------:R-:W-:-:S07]  /*17c0*/  LOP3.LUT R10, R10, R3, RZ, 0x3c, !PT ;  /* 0x000000030a0a7212 */ /* 0x000fce00078e3cff */
.L_x_19:
[----:B------:R-:W-:Y:S01]  /*17d0*/  UMOV UR4, 0x400 ;  /* 0x0000040000047882 */ /* 0x000fe20000000000 */
[----:B------:R-:W-:Y:S01]  /*17e0*/  SHF.L.U32 R2, R15, 0x1f, RZ ;  /* 0x0000001f0f027819 */ /* 0x000fe200000006ff */
[----:B-1----:R-:W-:Y:S01]  /*17f0*/  ULEA UR4, UR37, UR4, 0x18 ;  /* 0x0000000425047291 */ /* 0x002fe2000f8ec0ff */
[----:B------:R-:W-:Y:S01]  /*1800*/  R2UR UR35, R21 ;  /* 0x00000000152372ca */ /* 0x000fe200000e0000 */
[----:B------:R-:W-:Y:S01]  /*1810*/  UISETP.GE.U32.AND UP0, UPT, UR13, 0x7f, UPT ;  /* 0x0000007f0d00788c */ /* 0x000fe2000bf06070 */
[----:B------:R-:W-:Y:S01]  /*1820*/  R2UR UR11, R20 ;  /* 0x00000000140b72ca */ /* 0x000fe200000e0000 */
[----:B------:R-:W-:Y:S01]  /*1830*/  ULEA UR8, UR6, UR4, 0x3 ;  /* 0x0000000406087291 */ /* 0x000fe2000f8e18ff */
[----:B------:R-:W-:-:S08]  /*1840*/  UMOV UR24, URZ ;  /* 0x000000ff00187c82 */ /* 0x000fd00008000000 */
[----:B------:R1:W2:Y:S01]  /*1850*/  SYNCS.PHASECHK.TRANS64.TRYWAIT P0, [UR8+0x88], R2 ;  /* 0x00008802ff0075a7 */ /* 0x0002a20008001108 */
[----:B------:R-:W-:Y:S02]  /*1860*/  USHF.L.U32 UR35, UR35, 0x6, URZ ;  /* 0x0000000623237899 */ /* 0x000fe400080006ff */
[----:B------:R-:W-:Y:S01]  /*1870*/  USHF.L.U32 UR11, UR11, 0x7, URZ ;  /* 0x000000070b0b7899 */ /* 0x000fe200080006ff */
[----:B------:R-:W-:Y:S11]  /*1880*/  BRA.U !UP0, `(.L_x_21) ;  /* 0x0000000108a87547 */ /* 0x000ff6000b800000 */
[----:B------:R-:W-:Y:S01]  /*1890*/  UMOV UR16, URZ ;  /* 0x000000ff00107c82 */ /* 0x000fe20008000000 */
[----:B------:R-:W-:-:S05]  /*18a0*/  UMOV UR17, UR6 ;  /* 0x0000000600117c82 */ /* 0x000fca0008000000 */
.L_x_26:
[----:B-1----:R-:W-:Y:S01]  /*18b0*/  ULEA UR33, UR17, UR4, 0x3 ;  /* 0x0000000411217291 */ /* 0x002fe2000f8e18ff */
[----:B--2---:R-:W-:Y:S01]  /*18c0*/  @!P5 MOV R3, 0x3000 ;  /* 0x000030000003d802 */ /* 0x004fe20000000f00 */
[----:B--2---:R-:W-:Y:S10]  /*18d0*/  @P0 BRA `(.L_x_22) ;  /* 0x00000000000c0947 */ /* 0x004ff40003800000 */
[----:B------:R-:W-:-:S04]  /*18e0*/  SHF.L.U32 R5, R15, 0x1f, RZ ;  /* 0x0000001f0f057819 */ /* 0x000fc800000006ff */
[----:B------:R-:W2:Y:S02]  /*18f0*/  SYNCS.PHASECHK.TRANS64.TRYWAIT P0, [UR33+0x88], R5 ;  /* 0x00008805ff0075a7 */ /* 0x000ea40008001121 */
[----:B--2---:R-:W-:Y:S05]  /*1900*/  @!P0 BRA `(.L_x_23) ;  /* 0x0000006000688947 */ /* 0x004fea0003800000 */
.L_x_22:
[----:B------:R2:W-:Y:S01]  /*1910*/  @!P5 SYNCS.ARRIVE.TRANS64 RZ, [UR33], R3 ;  /* 0x00000003ffffd9a7 */ /* 0x0005e20008000021 */
[----:B------:R-:W-:Y:S04]  /*1920*/  BSSY.RECONVERGENT B0, `(.L_x_24) ;  /* 0x0000003000007945 */ /* 0x000fe80003800200 */
[----:B------:R-:W-:Y:S05]  /*1930*/  @P4 BRA `(.L_x_25) ;  /* 0x0000000000044947 */ /* 0x000fea0003800000 */
[----:B------:R-:W-:Y:S05]  /*1940*/  BPT.TRAP 0x1 ;  /* 0x000000040000795c */ /* 0x000fea0000300000 */
.L_x_25:
[----:B------:R-:W-:Y:S05]  /*1950*/  BSYNC.RECONVERGENT B0 ;  /* 0x0000000000007941 */ /* 0x000fea0003800200 */
.L_x_24:
[----:B------:R-:W-:Y:S02]  /*1960*/  UIADD3 UR6, UPT, UPT, UR17, 0x1, URZ ;  /* 0x0000000111067890 */ /* 0x000fe4000fffe0ff */
[----:B------:R-:W-:Y:S02]  /*1970*/  ULEA UR32, UR17, UR4, 0xc ;  /* 0x0000000411207291 */ /* 0x000fe4000f8e60ff */
[----:B------:R-:W-:Y:S02]  /*1980*/  UISETP.NE.AND UP0, UPT, UR6, 0x11, UPT ;  /* 0x000000110600788c */ /* 0x000fe4000bf05270 */
[----:B------:R-:W-:Y:S02]  /*1990*/  UIADD3 UR26, UP1, UPT, UR22, 0x80, URZ ;  /* 0x00000080161a7890 */ /* 0x000fe4000ff3e0ff */
[----:B------:R-:W-:Y:S02]  /*19a0*/  USEL UR9, URZ, 0x1, UP0 ;  /* 0x00000001ff097887 */ /* 0x000fe40008000000 */
[----:B------:R-:W-:-:S02]  /*19b0*/  USEL UR6, UR6, URZ, UP0 ;  /* 0x000000ff06067287 */ /* 0x000fc40008000000 */
[----:B------:R-:W-:Y:S02]  /*19c0*/  UIADD3 UR20, UP0, UPT, UR22, 0x180, URZ ;  /* 0x0000018016147890 */ /* 0x000fe4000ff1e0ff */
[----:B------:R-:W-:Y:S01]  /*19d0*/  ULEA UR8, UR6, UR4, 0x3 ;  /* 0x0000000406087291 */ /* 0x000fe2000f8e18ff */
[----:B------:R-:W-:Y:S01]  /*19e0*/  LOP3.LUT R15, R15, UR9, RZ, 0x3c, !PT ;  /* 0x000000090f0f7c12 */ /* 0x000fe2000f8e3cff */
[----:B------:R-:W-:Y:S02]  /*19f0*/  USHF.L.U32 UR34, UR16, 0x6, URZ ;  /* 0x0000000610227899 */ /* 0x000fe400080006ff */
[----:B------:R-:W-:Y:S01]  /*1a00*/  UIADD3.X UR27, UPT, UPT, URZ, UR23, URZ, UP1, !UPT ;  /* 0x00000017ff1b7290 */ /* 0x000fe20008ffe4ff */
[----:B-1----:R-:W-:Y:S01]  /*1a10*/  SHF.L.U32 R2, R15, 0x1f, RZ ;  /* 0x0000001f0f027819 */ /* 0x002fe200000006ff */
[----:B------:R-:W-:Y:S02]  /*1a20*/  UIADD3 UR32, UPT, UPT, UR32, 0x4400, URZ ;  /* 0x0000440020207890 */ /* 0x000fe4000fffe0ff */
[----:B------:R-:W-:Y:S01]  /*1a30*/  UIADD3.X UR21, UPT, UPT, URZ, UR23, URZ, UP0, !UPT ;  /* 0x00000017ff157290 */ /* 0x000fe200087fe4ff */
[----:B------:R1:W1:Y:S01]  /*1a40*/  SYNCS.PHASECHK.TRANS64.TRYWAIT P0, [UR8+0x88], R2 ;  /* 0x00008802ff0075a7 */ /* 0x0002620008001108 */
[----:B------:R-:W-:Y:S01]  /*1a50*/  ULEA UR8, UR17, UR4, 0xd ;  /* 0x0000000411087291 */ /* 0x000fe2000f8e68ff */
[----:B------:R-:W-:Y:S01]  /*1a60*/  UMOV UR18, 0x0 ;  /* 0x0000000000127882 */ /* 0x000fe20000000000 */
[----:B------:R-:W-:-:S02]  /*1a70*/  UMOV UR19, 0x10000000 ;  /* 0x1000000000137882 */ /* 0x000fc40000000000 */
[----:B------:R-:W-:Y:S01]  /*1a80*/  UIADD3 UR8, UPT, UPT, UR8, 0x15400, URZ ;  /* 0x0001540008087890 */ /* 0x000fe2000fffe0ff */
[----:B------:R1:W-:Y:S01]  /*1a90*/  UTMALDG.3D [UR32], [UR26], desc[UR18] ;  /* 0x000012201a0075b4 */ /* 0x0003e20008011000 */
[----:B------:R-:W-:Y:S01]  /*1aa0*/  UMOV UR12, UR36 ;  /* 0x00000024000c7c82 */ /* 0x000fe20008000000 */
[----:B------:R-:W-:Y:S01]  /*1ab0*/  UMOV UR9, UR33 ;  /* 0x0000002100097c82 */ /* 0x000fe20008000000 */
[----:B------:R-:W-:Y:S01]  /*1ac0*/  UMOV UR10, UR34 ;  /* 0x00000022000a7c82 */ /* 0x000fe20008000000 */
[----:B------:R-:W-:Y:S01]  /*1ad0*/  UIADD3 UR16, UPT, UPT, UR16, 0x1, URZ ;  /* 0x0000000110107890 */ /* 0x000fe2000fffe0ff */
[----:B------:R-:W-:Y:S01]  /*1ae0*/  UMOV UR24, UR5 ;  /* 0x0000000500187c82 */ /* 0x000fe20008000000 */
[----:B------:R-:W-:Y:S02]  /*1af0*/  UMOV UR17, UR6 ;  /* 0x0000000600117c82 */ /* 0x000fe40008000000 */
[----:B------:R1:W-:Y:S01]  /*1b00*/  UTMALDG.3D [UR8], [UR20], desc[UR18] ;  /* 0x00001208140075b4 */ /* 0x0003e20008011000 */
[----:B------:R-:W-:-:S09]  /*1b10*/  UISETP.NE.AND UP0, UPT, UR16, UR5, UPT ;  /* 0x000000051000728c */ /* 0x000fd2000bf05270 */
[----:B------:R-:W-:Y:S05]  /*1b20*/  BRA.U UP0, `(.L_x_26) ;  /* 0xfffffffd00607547 */ /* 0x000fea000b83ffff */
.L_x_21:
[----:B-1----:R-:W-:Y:S01]  /*1b30*/  ULEA UR8, UR6, UR4, 0x3 ;  /* 0x0000000406087291 */ /* 0x002fe2000f8e18ff */
[----:B------:R-:W-:Y:S01]  /*1b40*/  SHF.L.U32 R2, R15, 0x1f, RZ ;  /* 0x0000001f0f027819 */ /* 0x000fe200000006ff */
[----:B------:R-:W-:Y:S01]  /*1b50*/  @!P1 SYNCS.ARRIVE.TRANS64.A1T0 RZ, [UR4+0x138], RZ ;  /* 0x000138ffffff99a7 */ /* 0x000fe20008100004 */
[----:B------:R-:W-:-:S06]  /*1b60*/  UISETP.GT.AND UP0, UPT, UR15, UR14, UPT ;  /* 0x0000000e0f00728c */ /* 0x000fcc000bf04270 */
[----:B--2---:R1:W2:Y:S03]  /*1b70*/  SYNCS.PHASECHK.TRANS64.TRYWAIT P0, [UR8+0x88], R2 ;  /* 0x00008802ff0075a7 */ /* 0x0042a60008001108 */
[----:B------:R-:W-:Y:S05]  /*1b80*/  BRA.U !UP0, `(.L_x_27) ;  /* 0x0000000108ac7547 */ /* 0x000fea000b800000 */
[----:B------:R-:W-:Y:S01]  /*1b90*/  UIADD3 UR21, UPT, UPT, UR7, UR24, URZ ;  /* 0x0000001807157290 */ /* 0x000fe2000fffe0ff */
[----:B------:R-:W-:-:S11]  /*1ba0*/  UMOV UR25, UR6 ;  /* 0x0000000600197c82 */ /* 0x000fd60008000000 */
.L_x_32:
[----:B-1----:R-:W-:Y:S01]  /*1bb0*/  ULEA UR17, UR25, UR4, 0x3 ;  /* 0x0000000419117291 */ /* 0x002fe2000f8e18ff */
[----:B--2---:R-:W-:Y:S01]  /*1bc0*/  @!P5 MOV R3, 0x3000 ;  /* 0x000030000003d802 */ /* 0x004fe20000000f00 */
[----:B--2---:R-:W-:Y:S10]  /*1bd0*/  @P0 BRA `(.L_x_28) ;  /* 0x00000000000c0947 */ /* 0x004ff40003800000 */
[----:B------:R-:W-:-:S04]  /*1be0*/  SHF.L.U32 R5, R15, 0x1f, RZ ;  /* 0x0000001f0f057819 */ /* 0x000fc800000006ff */
[----:B------:R-:W2:Y:S02]  /*1bf0*/  SYNCS.PHASECHK.TRANS64.TRYWAIT P0, [UR17+0x88], R5 ;  /* 0x00008805ff0075a7 */ /* 0x000ea40008001111 */
[----:B--2---:R-:W-:Y:S05]  /*1c00*/  @!P0 BRA `(.L_x_29) ;  /* 0x0000005c00c08947 */ /* 0x004fea0003800000 */
.L_x_28:
[----:B------:R2:W-:Y:S01]  /*1c10*/  @!P5 SYNCS.ARRIVE.TRANS64 RZ, [UR17], R3 ;  /* 0x00000003ffffd9a7 */ /* 0x0005e20008000011 */
[----:B------:R-:W-:Y:S04]  /*1c20*/  BSSY.RECONVERGENT B0, `(.L_x_30) ;  /* 0x0000003000007945 */ /* 0x000fe80003800200 */
[----:B------:R-:W-:Y:S05]  /*1c30*/  @P4 BRA `(.L_x_31) ;  /* 0x0000000000044947 */ /* 0x000fea0003800000 */
[----:B------:R-:W-:Y:S05]  /*1c40*/  BPT.TRAP 0x1 ;  /* 0x000000040000795c */ /* 0x000fea0000300000 */
.L_x_31:
[----:B------:R-:W-:Y:S05]  /*1c50*/  BSYNC.RECONVERGENT B0 ;  /* 0x0000000000007941 */ /* 0x000fea0003800200 */
.L_x_30:
        /* <DEDUP_REMOVED lines=10> */
[----:B------:R-:W-:Y:S01]  /*1d00*/  UIADD3 UR16, UPT, UPT, UR16, 0x4400, URZ ;  /* 0x0000440010107890 */ /* 0x000fe2000fffe0ff */
[----:B-1----:R-:W-:Y:S01]  /*1d10*/  SHF.L.U32 R2, R15, 0x1f, RZ ;  /* 0x0000001f0f027819 */ /* 0x002fe200000006ff */
[----:B------:R-:W-:Y:S02]  /*1d20*/  UIADD3.X UR31, UPT, UPT, URZ, UR23, URZ, UP1, !UPT ;  /* 0x00000017ff1f7290 */ /* 0x000fe40008ffe4ff */
[----:B------:R-:W-:Y:S01]  /*1d30*/  UIADD3.X UR29, UPT, UPT, URZ, UR23, URZ, UP0, !UPT ;  /* 0x00000017ff1d7290 */ /* 0x000fe200087fe4ff */
[----:B------:R1:W1:Y:S01]  /*1d40*/  SYNCS.PHASECHK.TRANS64.TRYWAIT P0, [UR8+0x88], R2 ;  /* 0x00008802ff0075a7 */ /* 0x0002620008001108 */
[----:B------:R-:W-:Y:S01]  /*1d50*/  ULEA UR8, UR25, UR4, 0xd ;  /* 0x0000000419087291 */ /* 0x000fe2000f8e68ff */
[----:B------:R-:W-:Y:S01]  /*1d60*/  UMOV UR26, 0x0 ;  /* 0x00000000001a7882 */ /* 0x000fe20000000000 */
[----:B------:R-:W-:-:S02]  /*1d70*/  UMOV UR27, 0x10000000 ;  /* 0x10000000001b7882 */ /* 0x000fc40000000000 */
[----:B------:R-:W-:Y:S01]  /*1d80*/  UIADD3 UR8, UPT, UPT, UR8, 0x15400, URZ ;  /* 0x0001540008087890 */ /* 0x000fe2000fffe0ff */
[----:B------:R-:W-:Y:S01]  /*1d90*/  UMOV UR19, UR35 ;  /* 0x0000002300137c82 */ /* 0x000fe20008000000 */
[----:B------:R-:W-:Y:S01]  /*1da0*/  UMOV UR20, UR36 ;  /* 0x0000002400147c82 */ /* 0x000fe20008000000 */
[----:B------:R-:W-:Y:S01]  /*1db0*/  UMOV UR12, UR36 ;  /* 0x00000024000c7c82 */ /* 0x000fe20008000000 */
[----:B------:R-:W-:Y:S01]  /*1dc0*/  UMOV UR9, UR17 ;  /* 0x0000001100097c82 */ /* 0x000fe20008000000 */
[----:B------:R-:W-:Y:S01]  /*1dd0*/  UMOV UR10, UR18 ;  /* 0x00000012000a7c82 */ /* 0x000fe20008000000 */
[----:B------:R1:W-:Y:S01]  /*1de0*/  UTMALDG.3D [UR16], [UR30], desc[UR26] ;  /* 0x00001a101e0075b4 */ /* 0x0003e20008011000 */
[----:B------:R-:W-:Y:S01]  /*1df0*/  UIADD3 UR24, UPT, UPT, UR24, 0x1, URZ ;  /* 0x0000000118187890 */ /* 0x000fe2000fffe0ff */
[----:B------:R-:W-:-:S03]  /*1e00*/  UMOV UR25, UR6 ;  /* 0x0000000600197c82 */ /* 0x000fc60008000000 */
[----:B------:R-:W-:Y:S01]  /*1e10*/  UISETP.NE.AND UP0, UPT, UR24, UR21, UPT ;  /* 0x000000151800728c */ /* 0x000fe2000bf05270 */
[----:B------:R1:W-:Y:S08]  /*1e20*/  UTMALDG.3D [UR8], [UR28], desc[UR26] ;  /* 0x00001a081c0075b4 */ /* 0x0003f00008011000 */
[----:B------:R-:W-:Y:S05]  /*1e30*/  BRA.U UP0, `(.L_x_32) ;  /* 0xfffffffd005c7547 */ /* 0x000fea000b83ffff */
.L_x_27:
[C---:B-1----:R-:W-:Y:S01]  /*1e40*/  LEA R2, R14.reuse, UR4, 0x3 ;  /* 0x000000040e027c11 */ /* 0x042fe2000f8e18ff */
[----:B------:R-:W-:Y:S01]  /*1e50*/  NOP ;  /* 0x0000000000007918 */ /* 0x000fe20000000000 */
[----:B--2---:R-:W-:Y:S02]  /*1e60*/  SHF.L.U32 R3, R13, 0x1f, RZ ;  /* 0x0000001f0d037819 */ /* 0x004fe400000006ff */
[----:B------:R-:W-:Y:S02]  /*1e70*/  LEA R4, R14, UR4, 0x4 ;  /* 0x000000040e047c11 */ /* 0x000fe4000f8e20ff */
[----:B------:R-:W1:Y:S02]  /*1e80*/  SYNCS.PHASECHK.TRANS64.TRYWAIT P0, [R2+URZ+0x140], R3 ;  /* 0x00014003020075a7 */ /* 0x000e6400080011ff */
[----:B-1----:R-:W-:Y:S05]  /*1e90*/  @!P0 BRA `(.L_x_33) ;  /* 0x0000005c00348947 */ /* 0x002fea0003800000 */
.L_x_122:
[----:B------:R-:W2:Y:S01]  /*1ea0*/  LDS.128 R4, [R4+0x1d0] ;  /* 0x0001d00004047984 */ /* 0x000ea20000000c00 */
[----:B---3--:R-:W-:Y:S01]  /*1eb0*/  ISETP.GE.AND P0, PT, R40, 0x1, PT ;  /* 0x000000012800780c */ /* 0x008fe20003f06270 */
[----:B-1----:R-:W-:Y:S01]  /*1ec0*/  VIADD R2, R2, 0x150 ;  /* 0x0000015002027836 */ /* 0x002fe20000000000 */
[----:B------:R-:W-:Y:S01]  /*1ed0*/  @!PT LDS RZ, [RZ] ;  /* 0x00000000fffff984 */ /* 0x000fe20000000800 */
[----:B------:R-:W-:Y:S01]  /*1ee0*/  @!PT LDS RZ, [RZ] ;  /* 0x00000000fffff984 */ /* 0x000fe20000000800 */
[----:B------:R-:W-:Y:S01]  /*1ef0*/  @!PT LDS RZ, [RZ] ;  /* 0x00000000fffff984 */ /* 0x000fe20000000800 */
[----:B------:R-:W-:Y:S01]  /*1f00*/  @!PT LDS RZ, [RZ] ;  /* 0x00000000fffff984 */ /* 0x000fe20000000800 */
[----:B------:R1:W-:Y:S06]  /*1f10*/  MEMBAR.ALL.CTA ;  /* 0x0000000000007992 */ /* 0x0003ec0000008000 */
[----:B-1----:R-:W1:Y:S01]  /*1f20*/  FENCE.VIEW.ASYNC.S ;  /* 0x00000000000073c6 */ /* 0x002e620000000000 */
[----:B------:R-:W-:-:S04]  /*1f30*/  PRMT R2, RZ, 0x654, R2 ;  /* 0x00000654ff027816 */ /* 0x000fc80000000002 */
[----:B-1----:R1:W-:Y:S01]  /*1f40*/  SYNCS.ARRIVE.TRANS64.RED.A1T0 RZ, [R2+URZ], RZ ;  /* 0x000000ff02ff79a7 */ /* 0x0023e200081004ff */
[----:B--2---:R-:W-:-:S13]  /*1f50*/  LOP3.LUT P2, RZ, R6, 0x1, RZ, 0xc0, !PT ;  /* 0x0000000106ff7812 */ /* 0x004fda000784c0ff */
[----:B------:R-:W-:Y:S01]  /*1f60*/  @P2 SHF.R.U32.HI R3, RZ, 0x10, R5 ;  /* 0x00000010ff032819 */ /* 0x000fe20000011605 */
[----:B------:R-:W-:Y:S01]  /*1f70*/  VOTEU.ANY UP0, P2 ;  /* 0x0000000000ff7886 */ /* 0x000fe20001000100 */
[----:B------:R-:W-:Y:S02]  /*1f80*/  @P2 MOV R11, R4 ;  /* 0x00000004000b2202 */ /* 0x000fe40000000f00 */
[----:B------:R-:W-:Y:S02]  /*1f90*/  @P2 R2UR.BROADCAST UR8, R3 ;  /* 0x00000000030822ca */ /* 0x000fe400008e0000 */
[----:B------:R-:W-:-:S11]  /*1fa0*/  @P2 LOP3.LUT R8, R5, 0xffff, RZ, 0xc0, !PT ;  /* 0x0000ffff05082812 */ /* 0x000fd600078ec0ff */
[----:B------:R-:W-:Y:S01]  /*1fb0*/  @UP0 UMOV UR36, UR8 ;  /* 0x0000000800240c82 */ /* 0x000fe20008000000 */
[----:B-1----:R-:W-:Y:S05]  /*1fc0*/  @!P0 BRA `(.L_x_34) ;  /* 0x0000000000b88947 */ /* 0x002fea0003800000 */
[----:B------:R-:W4:Y:S01]  /*1fd0*/  LDC.64 R4, c[0x0][0xb18] ;  /* 0x0002c600ff047b82 */ /* 0x000f220000000a00 */
[----:B------:R-:W-:-:S07]  /*1fe0*/  ISETP.NE.AND P3, PT, R40, 0x1, PT ;  /* 0x000000012800780c */ /* 0x000fce0003f65270 */
[----:B------:R-:W1:Y:S08]  /*1ff0*/  LDC.64 R6, c[0x0][0xb10] ;  /* 0x0002c400ff067b82 */ /* 0x000e700000000a00 */
[----:B------:R-:W2:Y:S08]  /*2000*/  LDC R16, c[0x0][0xb20] ;  /* 0x0002c800ff107b82 */ /* 0x000eb00000000800 */
[----:B------:R-:W3:Y:S01]  /*2010*/  LDC R18, c[0x0][0xb0c] ;  /* 0x0002c300ff127b82 */ /* 0x000ee20000000800 */
[----:B----4-:R-:W-:Y:S01]  /*2020*/  IMAD.HI.U32 R17, R0, R5, RZ ;  /* 0x0000000500117227 */ /* 0x010fe200078e00ff */
[----:B------:R-:W-:-:S03]  /*2030*/  ISETP.NE.AND P0, PT, R4, 0x1, PT ;  /* 0x000000010400780c */ /* 0x000fc60003f05270 */
[----:B------:R-:W-:-:S03]  /*2040*/  IMAD.HI.U32 R5, R8, R5, RZ ;  /* 0x0000000508057227 */ /* 0x000fc600078e00ff */
[----:B------:R-:W4:Y:S01]  /*2050*/  LDC.64 R2, c[0x0][0xb28] ;  /* 0x0002ca00ff027b82 */ /* 0x000f220000000a00 */
[----:B-1----:R-:W-:-:S04]  /*2060*/  IMAD.HI.U32 R20, R9, R6, RZ ;  /* 0x0000000609147227 */ /* 0x002fc800078e00ff */
[----:B------:R-:W-:Y:S01]  /*2070*/  IMAD.HI.U32 R22, R11, R6, RZ ;  /* 0x000000060b167227 */ /* 0x000fe200078e00ff */
[----:B------:R-:W-:Y:S02]  /*2080*/  SHF.R.U32.HI R20, RZ, R7, R20 ;  /* 0x00000007ff147219 */ /* 0x000fe40000011614 */
[-C--:B--2---:R-:W-:Y:S02]  /*2090*/  SHF.R.U32.HI R17, RZ, R16.reuse, R17 ;  /* 0x00000010ff117219 */ /* 0x084fe40000011611 */
[----:B------:R-:W-:Y:S02]  /*20a0*/  SHF.R.U32.HI R5, RZ, R16, R5 ;  /* 0x00000010ff057219 */ /* 0x000fe40000011605 */
[----:B------:R-:W-:Y:S02]  /*20b0*/  SEL R17, R0, R17, !P0 ;  /* 0x0000001100117207 */ /* 0x000fe40004000000 */
[----:B------:R-:W-:Y:S02]  /*20c0*/  SHF.R.U32.HI R22, RZ, R7, R22 ;  /* 0x00000007ff167219 */ /* 0x000fe40000011616 */
[----:B---3--:R-:W-:-:S02]  /*20d0*/  ISETP.NE.AND P1, PT, R18, 0x1, PT ;  /* 0x000000011200780c */ /* 0x008fc40003f25270 */
[----:B------:R-:W-:Y:S02]  /*20e0*/  SEL R5, R8, R5, !P0 ;  /* 0x0000000508057207 */ /* 0x000fe40004000000 */
[----:B------:R-:W-:Y:S02]  /*20f0*/  SEL R19, R9, R20, !P1 ;  /* 0x0000001409137207 */ /* 0x000fe40004800000 */
[----:B------:R-:W-:Y:S01]  /*2100*/  SEL R7, R11, R22, !P1 ;  /* 0x000000160b077207 */ /* 0x000fe20004800000 */
[----:B----4-:R-:W-:-:S04]  /*2110*/  IMAD.HI.U32 R20, R17, R2, RZ ;  /* 0x0000000211147227 */ /* 0x010fc800078e00ff */
[----:B------:R-:W-:Y:S01]  /*2120*/  IMAD.HI.U32 R6, R19, R2, RZ ;  /* 0x0000000213067227 */ /* 0x000fe200078e00ff */
[----:B------:R-:W-:-:S04]  /*2130*/  @P3 SHF.R.U32.HI R17, RZ, R3, R20 ;  /* 0x00000003ff113219 */ /* 0x000fc80000011614 */
[----:B------:R-:W-:Y:S01]  /*2140*/  @P3 SHF.R.U32.HI R19, RZ, R3, R6 ;  /* 0x00000003ff133219 */ /* 0x000fe20000011606 */
[----:B------:R-:W-:-:S04]  /*2150*/  IMAD R17, R40, R17, RZ ;  /* 0x0000001128117224 */ /* 0x000fc800078e02ff */
[----:B------:R-:W-:Y:S01]  /*2160*/  IMAD R6, R40, R19, RZ ;  /* 0x0000001328067224 */ /* 0x000fe200078e02ff */
[C---:B------:R-:W-:Y:S02]  /*2170*/  ISETP.GE.AND P0, PT, R5.reuse, R17, PT ;  /* 0x000000110500720c */ /* 0x040fe40003f06270 */
[----:B------:R-:W-:Y:S02]  /*2180*/  IADD3 R17, PT, PT, -R5, RZ, RZ ;  /* 0x000000ff05117210 */ /* 0x000fe40007ffe1ff */
[----:B------:R-:W-:Y:S01]  /*2190*/  ISETP.GE.OR P0, PT, R7, R6, P0 ;  /* 0x000000060700720c */ /* 0x000fe20000706670 */
[----:B------:R-:W-:-:S04]  /*21a0*/  IMAD.HI.U32 R6, R5, R2, RZ ;  /* 0x0000000205067227 */ /* 0x000fc800078e00ff */
[----:B------:R-:W-:Y:S01]  /*21b0*/  IMAD R8, R4, R17, R8 ;  /* 0x0000001104087224 */ /* 0x000fe200078e0208 */
[----:B------:R-:W-:-:S04]  /*21c0*/  SHF.R.U32.HI R6, RZ, R3, R6 ;  /* 0x00000003ff067219 */ /* 0x000fc80000011606 */
[----:B------:R-:W-:-:S03]  /*21d0*/  SEL R6, R5, R6, !P3 ;  /* 0x0000000605067207 */ /* 0x000fc60005800000 */
[----:B------:R-:W-:-:S04]  /*21e0*/  @!P0 IMAD.HI.U32 R16, R7, R2, RZ ;  /* 0x0000000207108227 */ /* 0x000fc800078e00ff */
[----:B------:R-:W-:Y:S01]  /*21f0*/  IMAD.MOV R2, RZ, RZ, -R6 ;  /* 0x000000ffff027224 */ /* 0x000fe200078e0a06 */
[----:B------:R-:W-:-:S03]  /*2200*/  @!P0 SHF.R.U32.HI R16, RZ, R3, R16 ;  /* 0x00000003ff108219 */ /* 0x000fc60000011610 */
[----:B------:R-:W-:Y:S01]  /*2210*/  IMAD R2, R40, R2, R5 ;  /* 0x0000000228027224 */ /* 0x000fe200078e0205 */
        /* <DEDUP_REMOVED lines=9> */
.L_x_34:
[----:B------:R-:W1:Y:S02]  /*22b0*/  LDCU UR8, c[0x0][0xb30] ;  /* 0x00016600ff0877ac */ /* 0x000e640008000800 */
[----:B-1----:R-:W-:-:S09]  /*22c0*/  UISETP.NE.AND UP0, UPT, UR8, 0x1, UPT ;  /* 0x000000010800788c */ /* 0x002fd2000bf05270 */
[----:B------:R-:W-:Y:S05]  /*22d0*/  BRA.U UP0, `(.L_x_35) ;  /* 0x0000000100407547 */ /* 0x000fea000b800000 */
[----:B------:R-:W1:Y:S08]  /*22e0*/  LDC.64 R4, c[0x0][0xb10] ;  /* 0x0002c400ff047b82 */ /* 0x000e700000000a00 */
[----:B------:R-:W2:Y:S08]  /*22f0*/  LDC.64 R2, c[0x0][0xb18] ;  /* 0x0002c600ff027b82 */ /* 0x000eb00000000a00 */
[----:B------:R-:W3:Y:S08]  /*2300*/  LDC R6, c[0x0][0xb20] ;  /* 0x0002c800ff067b82 */ /* 0x000ef00000000800 */
[----:B------:R-:W4:Y:S01]  /*2310*/  LDC R16, c[0x0][0xb0c] ;  /* 0x0002c300ff107b82 */ /* 0x000f220000000800 */
[----:B-1----:R-:W-:-:S05]  /*2320*/  IMAD.HI.U32 R4, R11, R4, RZ ;  /* 0x000000040b047227 */ /* 0x002fca00078e00ff */
[----:B------:R-:W-:Y:S01]  /*2330*/  SHF.R.U32.HI R4, RZ, R5, R4 ;  /* 0x00000005ff047219 */ /* 0x000fe20000011604 */
[----:B--2---:R-:W-:Y:S01]  /*2340*/  IMAD.HI.U32 R3, R8, R3, RZ ;  /* 0x0000000308037227 */ /* 0x004fe200078e00ff */
[----:B------:R-:W-:-:S04]  /*2350*/  ISETP.NE.AND P0, PT, R2, 0x1, PT ;  /* 0x000000010200780c */ /* 0x000fc80003f05270 */
[----:B---3--:R-:W-:-:S04]  /*2360*/  SHF.R.U32.HI R3, RZ, R6, R3 ;  /* 0x00000006ff037219 */ /* 0x008fc80000011603 */
[----:B------:R-:W-:Y:S02]  /*2370*/  SEL R3, R8, R3, !P0 ;  /* 0x0000000308037207 */ /* 0x000fe40004000000 */
[----:B----4-:R-:W-:-:S04]  /*2380*/  ISETP.NE.AND P1, PT, R16, 0x1, PT ;  /* 0x000000011000780c */ /* 0x010fc80003f25270 */
[----:B------:R-:W-:-:S05]  /*2390*/  SEL R4, R11, R4, !P1 ;  /* 0x000000040b047207 */ /* 0x000fca0004800000 */
[----:B------:R-:W-:Y:S02]  /*23a0*/  IMAD.IADD R5, R3, 0x1, -R4 ;  /* 0x0000000103057824 */ /* 0x000fe400078e0a04 */
[----:B------:R-:W-:Y:S02]  /*23b0*/  IMAD.IADD R3, R4, 0x1, -R3 ;  /* 0x0000000104037824 */ /* 0x000fe400078e0a03 */
[----:B------:R-:W-:Y:S02]  /*23c0*/  IMAD R11, R5, R16, R11 ;  /* 0x00000010050b7224 */ /* 0x000fe400078e020b */
[----:B------:R-:W-:-:S07]  /*23d0*/  IMAD R8, R3, R2, R8 ;  /* 0x0000000203087224 */ /* 0x000fce00078e0208 */
.L_x_35:
[----:B------:R-:W-:Y:S01]  /*23e0*/  VIADD R14, R14, 0x1 ;  /* 0x000000010e0e7836 */ /* 0x000fe20000000000 */
[----:B------:R-:W-:Y:S01]  /*23f0*/  PLOP3.LUT P1, PT, PT, PT, PT, 0x80, 0x8 ;  /* 0x000000000008781c */ /* 0x000fe20003f2f070 */
[----:B------:R-:W-:Y:S02]  /*2400*/  IMAD.IADD R21, R11, 0x1, R90 ;  /* 0x000000010b157824 */ /* 0x000fe400078e025a */
[----:B------:R-:W-:Y:S01]  /*2410*/  IMAD.IADD R20, R8, 0x1, R83 ;  /* 0x0000000108147824 */ /* 0x000fe200078e0253 */
[----:B------:R-:W-:-:S04]  /*2420*/  ISETP.NE.AND P0, PT, R14, 0x2, PT ;  /* 0x000000020e00780c */ /* 0x000fc80003f05270 */
[----:B------:R-:W-:Y:S02]  /*2430*/  SEL R2, RZ, 0x1, P0 ;  /* 0x00000001ff027807 */ /* 0x000fe40000000000 */
[----:B------:R-:W-:Y:S02]  /*2440*/  SEL R14, R14, RZ, P0 ;  /* 0x000000ff0e0e7207 */ /* 0x000fe40000000000 */
[----:B------:R-:W-:Y:S01]  /*2450*/  LOP3.LUT R13, R13, R2, RZ, 0x3c, !PT ;  /* 0x000000020d0d7212 */ /* 0x000fe200078e3cff */
[----:B------:R-:W-:Y:S06]  /*2460*/  @P2 BRA `(.L_x_36) ;  /* 0xfffffff000982947 */ /* 0x000fec000383ffff */
[----:B------:R-:W-:Y:S01]  /*2470*/  UIADD3 UR4, UPT, UPT, UR4, 0x88, URZ ;  /* 0x0000008804047890 */ /* 0x000fe2000fffe0ff */
[----:B------:R-:W-:-:S03]  /*2480*/  SHF.L.U32 R3, R15, 0x1f, RZ ;  /* 0x0000001f0f037819 */ /* 0x000fc600000006ff */
[----:B------:R-:W-:-:S09]  /*2490*/  ULEA UR5, UR6, UR4, 0x3 ;  /* 0x0000000406057291 */ /* 0x000fd2000f8e18ff */
[----:B------:R-:W1:Y:S02]  /*24a0*/  SYNCS.PHASECHK.TRANS64.TRYWAIT P0, [UR5], R3 ;  /* 0x00000003ff0075a7 */ /* 0x000e640008001105 */
[----:B-1----:R-:W-:Y:S05]  /*24b0*/  @!P0 BRA `(.L_x_37) ;  /* 0x0000005400c08947 */ /* 0x002fea0003800000 */
.L_x_124:
[----:B------:R-:W-:-:S04]  /*24c0*/  UIADD3 UR6, UPT, UPT, UR6, 0x1, URZ ;  /* 0x0000000106067890 */ /* 0x000fc8000fffe0ff */
[----:B------:R-:W-:-:S04]  /*24d0*/  UISETP.NE.AND UP0, UPT, UR6, 0x11, UPT ;  /* 0x000000110600788c */ /* 0x000fc8000bf05270 */
[----:B------:R-:W-:Y:S02]  /*24e0*/  USEL UR7, URZ, 0x1, UP0 ;  /* 0x00000001ff077887 */ /* 0x000fe40008000000 */
[----:B------:R-:W-:-:S04]  /*24f0*/  USEL UR6, UR6, URZ, UP0 ;  /* 0x000000ff06067287 */ /* 0x000fc80008000000 */
[----:B------:R-:W-:Y:S01]  /*2500*/  ULEA UR5, UR6, UR4, 0x3 ;  /* 0x0000000406057291 */ /* 0x000fe2000f8e18ff */
[----:B------:R-:W-:-:S04]  /*2510*/  LOP3.LUT R2, R15, UR7, RZ, 0x3c, !PT ;  /* 0x000000070f027c12 */ /* 0x000fc8000f8e3cff */
[----:B-1----:R-:W-:-:S04]  /*2520*/  SHF.L.U32 R3, R2, 0x1f, RZ ;  /* 0x0000001f02037819 */ /* 0x002fc800000006ff */
[----:B------:R-:W1:Y:S02]  /*2530*/  SYNCS.PHASECHK.TRANS64.TRYWAIT P0, [UR5], R3 ;  /* 0x00000003ff0075a7 */ /* 0x000e640008001105 */
[----:B-1----:R-:W-:Y:S05]  /*2540*/  @!P0 BRA `(.L_x_38) ;  /* 0x0000005400b48947 */ /* 0x002fea0003800000 */
.L_x_126:
        /* <DEDUP_REMOVED lines=9> */
.L_x_128:
        /* <DEDUP_REMOVED lines=9> */
.L_x_130:
        /* <DEDUP_REMOVED lines=9> */
.L_x_132:
        /* <DEDUP_REMOVED lines=9> */
.L_x_134:
        /* <DEDUP_REMOVED lines=9> */
.L_x_136:
        /* <DEDUP_REMOVED lines=9> */
.L_x_138:
        /* <DEDUP_REMOVED lines=9> */
.L_x_140:
        /* <DEDUP_REMOVED lines=9> */
.L_x_142:
        /* <DEDUP_REMOVED lines=9> */
.L_x_144:
        /* <DEDUP_REMOVED lines=9> */
.L_x_146:
        /* <DEDUP_REMOVED lines=9> */
.L_x_148:
        /* <DEDUP_REMOVED lines=9> */
.L_x_150:
        /* <DEDUP_REMOVED lines=9> */
.L_x_152:
        /* <DEDUP_REMOVED lines=9> */
.L_x_154:
[----:B------:R-:W-:-:S04]  /*2d30*/  UIADD3 UR6, UPT, UPT, UR6, 0x1, URZ ;  /* 0x0000000106067890 */ /* 0x000fc8000fffe0ff */
[----:B------:R-:W-:-:S04]  /*2d40*/  UISETP.NE.AND UP0, UPT, UR6, 0x11, UPT ;  /* 0x000000110600788c */ /* 0x000fc8000bf05270 */
[----:B------:R-:W-:Y:S02]  /*2d50*/  USEL UR5, URZ, 0x1, UP0 ;  /* 0x00000001ff057887 */ /* 0x000fe40008000000 */
[----:B------:R-:W-:-:S04]  /*2d60*/  USEL UR6, UR6, URZ, UP0 ;  /* 0x000000ff06067287 */ /* 0x000fc80008000000 */
[----:B------:R-:W-:Y:S01]  /*2d70*/  ULEA UR6, UR6, UR4, 0x3 ;  /* 0x0000000406067291 */ /* 0x000fe2000f8e18ff */
[----:B-1----:R-:W-:-:S04]  /*2d80*/  LOP3.LUT R3, R2, UR5, RZ, 0x3c, !PT ;  /* 0x0000000502037c12 */ /* 0x002fc8000f8e3cff */
[----:B------:R-:W-:Y:S01]  /*2d90*/  SHF.L.U32 R3, R3, 0x1f, RZ ;  /* 0x0000001f03037819 */ /* 0x000fe200000006ff */
[----:B----4-:R-:W-:-:S07]  /*2da0*/  IMAD.U32 R0, RZ, RZ, UR6 ;  /* 0x00000006ff007e24 */ /* 0x010fce000f8e00ff */
.L_x_53:
[----:B-1----:R1:W2:Y:S02]  /*2db0*/  SYNCS.PHASECHK.TRANS64.TRYWAIT P0, [R0+URZ], R3 ;  /* 0x00000003000075a7 */ /* 0x0022a400080011ff */
[----:B--2---:R-:W-:Y:S05]  /*2dc0*/  @!P0 NANOSLEEP.SYNCS 0x989680 ;  /* 0x009896800000895d */ /* 0x004fea0003900000 */
[----:B------:R-:W2:Y:S02]  /*2dd0*/  @!P0 SYNCS.PHASECHK.TRANS64 P0, [R0+URZ], R3 ;  /* 0x00000003000085a7 */ /* 0x000ea400080010ff */
[----:B--2---:R-:W-:Y:S05]  /*2de0*/  @P0 EXIT ;  /* 0x000000000000094d */ /* 0x004fea0003800000 */
[----:B------:R-:W-:Y:S05]  /*2df0*/  BRA `(.L_x_53) ;  /* 0xfffffffc00ec7947 */ /* 0x000fea000383ffff */
.L_x_18:
[----:B------:R-:W-:-:S04]  /*2e00*/  UISETP.NE.AND UP1, UPT, UR37, URZ, UPT ;  /* 0x000000ff2500728c */ /* 0x000fc8000bf25270 */
[----:B------:R-:W-:-:S09]  /*2e10*/  UISETP.NE.OR UP1, UPT, UR8, 0x1, UP1 ;  /* 0x000000010800788c */ /* 0x000fd20008f25670 */
[----:B------:R-:W-:Y:S05]  /*2e20*/  BRA.U UP1, `(.L_x_54) ;  /* 0x0000000501487547 */ /* 0x000fea000b800000 */
[----:B------:R-:W-:Y:S01]  /*2e30*/  ISETP.NE.AND P2, PT, R2, RZ, PT ;  /* 0x000000ff0200720c */ /* 0x000fe20003f45270 */
[----:B------:R-:W-:Y:S01]  /*2e40*/  IMAD.MOV.U32 R12, RZ, RZ, 0x1 ;  /* 0x00000001ff0c7424 */ /* 0x000fe200078e00ff */
[----:B------:R-:W-:Y:S02]  /*2e50*/  CS2R R10, SRZ ;  /* 0x00000000000a7805 */ /* 0x000fe4000001ff00 */
[----:B------:R-:W-:Y:S01]  /*2e60*/  CS2R R8, SRZ ;  /* 0x0000000000087805 */ /* 0x000fe2000001ff00 */
[----:B------:R-:W-:Y:S01]  /*2e70*/  UMOV UR4, 0x400 ;  /* 0x0000040000047882 */ /* 0x000fe20000000000 */
[----:B------:R-:W-:Y:S01]  /*2e80*/  UMOV UR6, URZ ;  /* 0x000000ff00067c82 */ /* 0x000fe20008000000 */
[----:B------:R-:W-:-:S12]  /*2e90*/  ULEA UR37, UR37, UR4, 0x18 ;  /* 0x0000000425257291 */ /* 0x000fd8000f8ec0ff */
.L_x_58:
[----:B------:R-:W-:Y:S02]  /*2ea0*/  LEA R0, R8, UR37, 0x3 ;  /* 0x0000002508007c11 */ /* 0x000fe4000f8e18ff */
[----:B------:R-:W-:-:S03]  /*2eb0*/  SHF.L.U32 R5, R9, 0x1f, RZ ;  /* 0x0000001f09057819 */ /* 0x000fc600000006ff */
[----:B------:R-:W-:Y:S01]  /*2ec0*/  VIADD R4, R0, 0x1b0 ;  /* 0x000001b000047836 */ /* 0x000fe20000000000 */
[----:B------:R-:W1:Y:S02]  /*2ed0*/  SYNCS.PHASECHK.TRANS64.TRYWAIT P0, [R0+URZ+0x1a0], R5 ;  /* 0x0001a005000075a7 */ /* 0x000e6400080011ff */
[----:B-1----:R-:W-:Y:S05]  /*2ee0*/  @!P0 BRA `(.L_x_55) ;  /* 0x0000005000b48947 */ /* 0x002fea0003800000 */
.L_x_155:
[----:B------:R-:W-:Y:S01]  /*2ef0*/  ULEA UR5, UR6, UR37, 0x3 ;  /* 0x0000002506057291 */ /* 0x000fe2000f8e18ff */
[----:B------:R-:W-:Y:S02]  /*2f00*/  PRMT R4, RZ, 0x654, R4 ;  /* 0x00000654ff047816 */ /* 0x000fe40000000004 */
[----:B-1----:R-:W-:Y:S01]  /*2f10*/  SHF.L.U32 R5, R12, 0x1f, RZ ;  /* 0x0000001f0c057819 */ /* 0x002fe200000006ff */
[----:B------:R-:W-:Y:S01]  /*2f20*/  UIADD3 UR4, UPT, UPT, UR5, 0x140, URZ ;  /* 0x0000014005047890 */ /* 0x000fe2000fffe0ff */
[----:B------:R1:W-:Y:S05]  /*2f30*/  SYNCS.ARRIVE.TRANS64.RED.A1T0 RZ, [R4+URZ], RZ ;  /* 0x000000ff04ff79a7 */ /* 0x0003ea00081004ff */
[----:B------:R-:W-:Y:S01]  /*2f40*/  IMAD.U32 R7, RZ, RZ, UR4 ;  /* 0x00000004ff077e24 */ /* 0x000fe2000f8e00ff */
[----:B------:R-:W2:Y:S04]  /*2f50*/  SYNCS.PHASECHK.TRANS64.TRYWAIT P0, [UR5+0x150], R5 ;  /* 0x00015005ff0075a7 */ /* 0x000ea80008001105 */
[----:B------:R-:W-:Y:S01]  /*2f60*/  PRMT R6, R2, 0x654, R7 ;  /* 0x0000065402067816 */ /* 0x000fe20000000007 */
[----:B-1----:R-:W-:Y:S01]  /*2f70*/  @!P2 IMAD.MOV.U32 R4, RZ, RZ, 0x10 ;  /* 0x00000010ff04a424 */ /* 0x002fe200078e00ff */
[----:B--2---:R-:W-:Y:S06]  /*2f80*/  @!P0 BRA `(.L_x_56) ;  /* 0x0000005000a08947 */ /* 0x004fec0003800000 */
.L_x_157:
[----:B------:R-:W-:Y:S01]  /*2f90*/  ULEA UR4, UR6, UR37, 0x4 ;  /* 0x0000002506047291 */ /* 0x000fe2000f8e20ff */
[----:B------:R-:W-:Y:S01]  /*2fa0*/  SEL R3, R6, R3, !P2 ;  /* 0x0000000306037207 */ /* 0x000fe20005000000 */
[----:B------:R-:W-:Y:S01]  /*2fb0*/  UIADD3 UR5, UPT, UPT, UR5, 0x140, URZ ;  /* 0x0000014005057890 */ /* 0x000fe2000fffe0ff */
[----:B-1----:R-:W-:Y:S01]  /*2fc0*/  LEA R0, R11, UR37, 0x3 ;  /* 0x000000250b007c11 */ /* 0x002fe2000f8e18ff */
[----:B------:R-:W-:Y:S01]  /*2fd0*/  UIADD3 UR4, UPT, UPT, UR4, 0x1d0, URZ ;  /* 0x000001d004047890 */ /* 0x000fe2000fffe0ff */
[----:B------:R-:W-:Y:S01]  /*2fe0*/  SHF.L.U32 R5, R10, 0x1f, RZ ;  /* 0x0000001f0a057819 */ /* 0x000fe200000006ff */
[----:B------:R1:W-:Y:S01]  /*2ff0*/  @!P2 SYNCS.ARRIVE.TRANS64.RED RZ, [R3+URZ], R4 ;  /* 0x0000000403ffa9a7 */ /* 0x0003e200080004ff */
[----:B------:R-:W-:Y:S01]  /*3000*/  UIADD3 UR6, UPT, UPT, UR6, 0x1, URZ ;  /* 0x0000000106067890 */ /* 0x000fe2000fffe0ff */
[----:B------:R-:W-:-:S03]  /*3010*/  VIADD R8, R8, 0x1 ;  /* 0x0000000108087836 */ /* 0x000fc60000000000 */
[----:B------:R-:W-:Y:S02]  /*3020*/  UISETP.NE.AND UP0, UPT, UR6, 0x2, UPT ;  /* 0x000000020600788c */ /* 0x000fe4000bf05270 */
[----:B------:R-:W-:Y:S06]  /*3030*/  UGETNEXTWORKID.BROADCAST [UR4], [UR5] ;  /* 0x00000000040073ca */ /* 0x000fec0008000100 */
[----:B------:R-:W-:Y:S01]  /*3040*/  USEL UR4, URZ, 0x1, UP0 ;  /* 0x00000001ff047887 */ /* 0x000fe20008000000 */
[----:B------:R-:W-:Y:S01]  /*3050*/  ISETP.NE.AND P0, PT, R8, 0x2, PT ;  /* 0x000000020800780c */ /* 0x000fe20003f05270 */
[----:B------:R-:W-:Y:S01]  /*3060*/  USEL UR6, UR6, URZ, UP0 ;  /* 0x000000ff06067287 */ /* 0x000fe20008000000 */
[----:B------:R-:W2:Y:S03]  /*3070*/  SYNCS.PHASECHK.TRANS64.TRYWAIT P1, [R0+URZ+0x140], R5 ;  /* 0x00014005000075a7 */ /* 0x000ea600080211ff */
[----:B------:R-:W-:Y:S01]  /*3080*/  LOP3.LUT R12, R12, UR4, RZ, 0x3c, !PT ;  /* 0x000000040c0c7c12 */ /* 0x000fe2000f8e3cff */
[----:B-12---:R-:W-:Y:S07]  /*3090*/  @!P1 BRA `(.L_x_57) ;  /* 0x0000005000749947 */ /* 0x006fee0003800000 */
.L_x_158:
[C---:B------:R-:W-:Y:S01]  /*30a0*/  LEA R4, R11.reuse, UR37, 0x4 ;  /* 0x000000250b047c11 */ /* 0x040fe2000f8e20ff */
[----:B-1----:R-:W-:Y:S01]  /*30b0*/  VIADD R0, R0, 0x150 ;  /* 0x0000015000007836 */ /* 0x002fe20000000000 */
[----:B------:R-:W-:Y:S01]  /*30c0*/  SEL R8, R8, RZ, P0 ;  /* 0x000000ff08087207 */ /* 0x000fe20000000000 */
[----:B------:R-:W-:-:S03]  /*30d0*/  VIADD R11, R11, 0x1 ;  /* 0x000000010b0b7836 */ /* 0x000fc60000000000 */
[----:B------:R-:W1:Y:S01]  /*30e0*/  LDS.128 R4, [R4+0x1d0] ;  /* 0x0001d00004047984 */ /* 0x000e620000000c00 */
[----:B------:R-:W-:Y:S02]  /*30f0*/  PRMT R0, RZ, 0x654, R0 ;  /* 0x00000654ff007816 */ /* 0x000fe40000000000 */
[C---:B------:R-:W-:Y:S01]  /*3100*/  ISETP.NE.AND P1, PT, R11.reuse, 0x2, PT ;  /* 0x000000020b00780c */ /* 0x040fe20003f25270 */
[----:B------:R-:W-:Y:S01]  /*3110*/  @!PT LDS RZ, [RZ] ;  /* 0x00000000fffff984 */ /* 0x000fe20000000800 */
[----:B------:R-:W-:Y:S01]  /*3120*/  @!PT LDS RZ, [RZ] ;  /* 0x00000000fffff984 */ /* 0x000fe20000000800 */
[----:B------:R-:W-:Y:S01]  /*3130*/  @!PT LDS RZ, [RZ] ;  /* 0x00000000fffff984 */ /* 0x000fe20000000800 */
[----:B------:R-:W-:Y:S01]  /*3140*/  @!PT LDS RZ, [RZ] ;  /* 0x00000000fffff984 */ /* 0x000fe20000000800 */
[----:B------:R2:W-:Y:S06]  /*3150*/  MEMBAR.ALL.CTA ;  /* 0x0000000000007992 */ /* 0x0005ec0000008000 */
[----:B--2---:R-:W2:Y:S01]  /*3160*/  FENCE.VIEW.ASYNC.S ;  /* 0x00000000000073c6 */ /* 0x004ea20000000000 */
[----:B------:R-:W-:Y:S01]  /*3170*/  SEL R11, R11, RZ, P1 ;  /* 0x000000ff0b0b7207 */ /* 0x000fe20000800000 */
[----:B--2---:R2:W-:Y:S01]  /*3180*/  SYNCS.ARRIVE.TRANS64.RED.A1T0 RZ, [R0+URZ], RZ ;  /* 0x000000ff00ff79a7 */ /* 0x0045e200081004ff */
[----:B-1----:R-:W-:-:S02]  /*3190*/  LOP3.LUT P3, RZ, R6, 0x1, RZ, 0xc0, !PT ;  /* 0x0000000106ff7812 */ /* 0x002fc4000786c0ff */
[----:B------:R-:W-:-:S04]  /*31a0*/  SEL R5, RZ, 0x1, P1 ;  /* 0x00000001ff057807 */ /* 0x000fc80000800000 */
[----:B------:R-:W-:Y:S02]  /*31b0*/  LOP3.LUT R10, R10, R5, RZ, 0x3c, !PT ;  /* 0x000000050a0a7212 */ /* 0x000fe400078e3cff */
[----:B--2---:R-:W-:-:S04]  /*31c0*/  SEL R0, RZ, 0x1, P0 ;  /* 0x00000001ff007807 */ /* 0x004fc80000000000 */
[----:B------:R-:W-:Y:S01]  /*31d0*/  LOP3.LUT R9, R9, R0, RZ, 0x3c, !PT ;  /* 0x0000000009097212 */ /* 0x000fe200078e3cff */
[----:B------:R-:W-:Y:S06]  /*31e0*/  @P3 BRA `(.L_x_58) ;  /* 0xfffffffc002c3947 */ /* 0x000fec000383ffff */
[----:B------:R-:W-:Y:S01]  /*31f0*/  ULEA UR5, UR6, UR37, 0x3 ;  /* 0x0000002506057291 */ /* 0x000fe2000f8e18ff */
[----:B------:R-:W-:-:S08]  /*3200*/  SHF.L.U32 R3, R12, 0x1f, RZ ;  /* 0x0000001f0c037819 */ /* 0x000fd000000006ff */
[----:B------:R-:W1:Y:S02]  /*3210*/  SYNCS.PHASECHK.TRANS64 P0, [UR5+0x150], R3 ;  /* 0x00015003ff0075a7 */ /* 0x000e640008001005 */
[----:B-1----:R-:W-:Y:S05]  /*3220*/  @P0 BRA `(.L_x_59) ;  /* 0x0000000000080947 */ /* 0x002fea0003800000 */
[----:B------:R-:W1:Y:S02]  /*3230*/  SYNCS.PHASECHK.TRANS64.TRYWAIT P0, [UR5+0x150], R3 ;  /* 0x00015003ff0075a7 */ /* 0x000e640008001105 */
[----:B-1----:R-:W-:Y:S05]  /*3240*/  @!P0 BRA `(.L_x_60) ;  /* 0x00000050001c8947 */ /* 0x002fea0003800000 */
.L_x_59:
[----:B------:R-:W-:-:S04]  /*3250*/  UIADD3 UR4, UPT, UPT, UR6, 0x1, URZ ;  /* 0x0000000106047890 */ /* 0x000fc8000fffe0ff */
[----:B------:R-:W-:-:S04]  /*3260*/  UISETP.NE.AND UP0, UPT, UR4, 0x2, UPT ;  /* 0x000000020400788c */ /* 0x000fc8000bf05270 */
[----:B------:R-:W-:Y:S02]  /*3270*/  USEL UR7, URZ, 0x1, UP0 ;  /* 0x00000001ff077887 */ /* 0x000fe40008000000 */
[----:B------:R-:W-:-:S04]  /*3280*/  USEL UR4, UR4, URZ, UP0 ;  /* 0x000000ff04047287 */ /* 0x000fc80008000000 */
[----:B------:R-:W-:Y:S01]  /*3290*/  ULEA UR4, UR4, UR37, 0x3 ;  /* 0x0000002504047291 */ /* 0x000fe2000f8e18ff */
[----:B-1----:R-:W-:-:S04]  /*32a0*/  LOP3.LUT R3, R12, UR7, RZ, 0x3c, !PT ;  /* 0x000000070c037c12 */ /* 0x002fc8000f8e3cff */
[----:B------:R-:W-:-:S04]  /*32b0*/  SHF.L.U32 R0, R3, 0x1f, RZ ;  /* 0x0000001f03007819 */ /* 0x000fc800000006ff */
[----:B------:R-:W1:Y:S02]  /*32c0*/  SYNCS.PHASECHK.TRANS64 P0, [UR4+0x150], R0 ;  /* 0x00015000ff0075a7 */ /* 0x000e640008001004 */
[----:B-1----:R-:W-:Y:S05]  /*32d0*/  @P0 EXIT ;  /* 0x000000000000094d */ /* 0x002fea0003800000 */
[----:B------:R-:W-:Y:S02]  /*32e0*/  SHF.L.U32 R3, R3, 0x1f, RZ ;  /* 0x0000001f03037819 */ /* 0x000fe400000006ff */
[----:B------:R-:W-:-:S07]  /*32f0*/  MOV R0, UR4 ;  /* 0x0000000400007c02 */ /* 0x000fce0008000f00 */
.L_x_61:
[----:B-1----:R1:W2:Y:S02]  /*3300*/  SYNCS.PHASECHK.TRANS64.TRYWAIT P0, [R0+URZ+0x150], R3 ;  /* 0x00015003000075a7 */ /* 0x0022a400080011ff */
[----:B--2---:R-:W-:Y:S05]  /*3310*/  @!P0 NANOSLEEP.SYNCS 0x989680 ;  /* 0x009896800000895d */ /* 0x004fea0003900000 */
[----:B------:R-:W2:Y:S02]  /*3320*/  @!P0 SYNCS.PHASECHK.TRANS64 P0, [R0+URZ+0x150], R3 ;  /* 0x00015003000085a7 */ /* 0x000ea400080010ff */
[----:B--2---:R-:W-:Y:S05]  /*3330*/  @P0 EXIT ;  /* 0x000000000000094d */ /* 0x004fea0003800000 */
[----:B------:R-:W-:Y:S05]  /*3340*/  BRA `(.L_x_61) ;  /* 0xfffffffc00ec7947 */ /* 0x000fea000383ffff */
.L_x_54:
[----:B------:R-:W-:-:S09]  /*3350*/  UISETP.NE.AND UP1, UPT, UR8, URZ, UPT ;  /* 0x000000ff0800728c */ /* 0x000fd2000bf25270 */
[----:B------:R-:W-:Y:S05]  /*3360*/  BRA.U UP1, `(.L_x_62) ;  /* 0x0000000d01947547 */ /* 0x000fea000b800000 */
[----:B------:R-:W-:Y:S01]  /*3370*/  UMOV UR4, 0x40 ;  /* 0x0000004000047882 */ /* 0x000fe20000000000 */
[----:B------:R-:W-:Y:S01]  /*3380*/  NOP ;  /* 0x0000000000007918 */ /* 0x000fe20000000000 */
[----:B------:R-:W-:Y:S01]  /*3390*/  ULEA UR4, UR37, UR4, 0x18 ;  /* 0x0000000425047291 */ /* 0x000fe2000f8ec0ff */
[----:B------:R-:W-:Y:S02]  /*33a0*/  UMOV UR5, 0x400 ;  /* 0x0000040000057882 */ /* 0x000fe40000000000 */
[----:B------:R-:W-:-:S06]  /*33b0*/  ULEA UR37, UR37, UR5, 0x18 ;  /* 0x0000000525257291 */ /* 0x000fcc000f8ec0ff */
[----:B------:R-:W1:Y:S02]  /*33c0*/  LDS.U8 R0, [UR4+0x1c] ;  /* 0x00001c04ff007984 */ /* 0x000e640008000000 */
[----:B-1----:R-:W-:-:S13]  /*33d0*/  ISETP.NE.AND P0, PT, R0, RZ, PT ;  /* 0x000000ff0000720c */ /* 0x002fda0003f05270 */
[----:B------:R-:W-:Y:S05]  /*33e0*/  @P0 BRA `(.L_x_63) ;  /* 0x0000000000580947 */ /* 0x000fea0003800000 */
[----:B------:R-:W-:-:S13]  /*33f0*/  ELECT P0, URZ, PT ;  /* 0x0000000000ff782f */ /* 0x000fda0003800000 */
[----:B------:R-:W-:Y:S05]  /*3400*/  @!P0 BRA `(.L_x_64) ;  /* 0x0000000000608947 */ /* 0x000fea0003800000 */
[----:B------:R-:W-:Y:S01]  /*3410*/  UMOV UR5, 0x10 ;  /* 0x0000001000057882 */ /* 0x000fe20000000000 */
[----:B------:R-:W-:Y:S01]  /*3420*/  HFMA2 R0, -RZ, RZ, 0, 5.9604644775390625e-08 ;  /* 0x00000001ff007431 */ /* 0x000fe200000001ff */
[----:B------:R-:W-:-:S03]  /*3430*/  MOV R2, 0xffff ;  /* 0x0000ffff00027802 */ /* 0x000fc60000000f00 */
[----:B------:R-:W-:Y:S04]  /*3440*/  DEPBAR.LE SB1, 0x36 ;  /* 0x00009d800000791a */ /* 0x000fe80000000000 */
[----:B------:R-:W1:Y:S02]  /*3450*/  UTCATOMSWS.FIND_AND_SET.ALIGN UP0, UR5, UR5 ;  /* 0x00000005000575e3 */ /* 0x000e640008000800 */
[----:B-1----:R-:W-:Y:S01]  /*3460*/  MOV R3, UR5 ;  /* 0x0000000500037c02 */ /* 0x002fe20008000f00 */
[----:B------:R-:W-:Y:S06]  /*3470*/  BRA.U UP0, `(.L_x_65) ;  /* 0x0000000100187547 */ /* 0x000fec000b800000 */
.L_x_66:
[----:B------:R-:W-:Y:S05]  /*3480*/  NANOSLEEP 0x64 ;  /* 0x000000640000795d */ /* 0x000fea0003800000 */
[----:B------:R-:W-:-:S05]  /*3490*/  UMOV UR5, 0x10 ;  /* 0x0000001000057882 */ /* 0x000fca0000000000 */
[----:B------:R-:W-:Y:S04]  /*34a0*/  DEPBAR.LE SB1, 0x36 ;  /* 0x00009d800000791a */ /* 0x000fe80000000000 */
[----:B------:R-:W1:Y:S02]  /*34b0*/  UTCATOMSWS.FIND_AND_SET.ALIGN UP0, UR5, UR5 ;  /* 0x00000005000575e3 */ /* 0x000e640008000800 */
[----:B-1----:R-:W-:Y:S01]  /*34c0*/  MOV R3, UR5 ;  /* 0x0000000500037c02 */ /* 0x002fe20008000f00 */
[----:B------:R-:W-:Y:S05]  /*34d0*/  BRA.U !UP0, `(.L_x_66) ;  /* 0xfffffffd08e87547 */ /* 0x000fea000b83ffff */
.L_x_65:
[-C--:B------:R-:W-:Y:S02]  /*34e0*/  SHF.L.U32 R2, R2, R3.reuse, RZ ;  /* 0x0000000302027219 */ /* 0x080fe400000006ff */
[----:B------:R-:W-:Y:S01]  /*34f0*/  SHF.L.U32 R0, R0, R3, RZ ;  /* 0x0000000300007219 */ /* 0x000fe200000006ff */
[----:B------:R-:W-:Y:S02]  /*3500*/  IMAD.SHL.U32 R3, R3, 0x20, RZ ;  /* 0x0000002003037824 */ /* 0x000fe400078e00ff */
[----:B------:R1:W-:Y:S04]  /*3510*/  ATOMS.OR RZ, [UR4+0x14], R2 ;  /* 0x00001402ffff798c */ /* 0x0003e8000b000004 */
[----:B------:R1:W-:Y:S04]  /*3520*/  ATOMS.OR RZ, [UR4+0x18], R0 ;  /* 0x00001800ffff798c */ /* 0x0003e8000b000004 */
[----:B------:R1:W-:Y:S01]  /*3530*/  STS [UR37+0x1f0], R3 ;  /* 0x0001f003ff007988 */ /* 0x0003e20008000825 */
[----:B------:R-:W-:Y:S05]  /*3540*/  BRA `(.L_x_64) ;  /* 0x0000000000107947 */ /* 0x000fea0003800000 */
.L_x_63:
[----:B------:R-:W-:Y:S02]  /*3550*/  MOV R0, 0xffffffff ;  /* 0xffffffff00007802 */ /* 0x000fe40000000f00 */
[----:B------:R-:W-:-:S03]  /*3560*/  MOV R2, 0x3590 ;  /* 0x0000359000027802 */ /* 0x000fc60000000f00 */
[----:B------:R1:W-:Y:S04]  /*3570*/  STS [UR37+0x1f0], R0 ;  /* 0x0001f000ff007988 */ /* 0x0003e80008000825 */
[----:B-1-3-5:R-:W-:Y:S05]  /*3580*/  CALL.REL.NOINC `($__internal_1_$__cuda_sm10x_tcgen05_guardrail_trap_phase_invalid_during_alloc) ;  /* 0x0000005000d87944 */ /* 0x02afea0003c00000 */
.L_x_64:
[----:B------:R-:W-:Y:S05]  /*3590*/  WARPSYNC.ALL ;  /* 0x0000000000007948 */ /* 0x000fea0003800000 */
[----:B------:R-:W2:Y:S01]  /*35a0*/  S2UR UR6, SR_CgaCtaId ;  /* 0x00000000000679c3 */ /* 0x000ea20000008800 */
[----:B------:R-:W-:Y:S01]  /*35b0*/  UMOV UR4, 0x400 ;  /* 0x0000040000047882 */ /* 0x000fe20000000000 */
[----:B------:R-:W-:-:S06]  /*35c0*/  NOP ;  /* 0x0000000000007918 */ /* 0x000fcc0000000000 */
[----:B------:R-:W-:Y:S06]  /*35d0*/  BAR.ARV 0x6, 0xa0 ;  /* 0x0182800000007b1d */ /* 0x000fec0000002000 */
[----:B------:R-:W4:Y:S01]  /*35e0*/  LDCU UR7, c[0x0][0x38c] ;  /* 0x00007180ff0777ac */ /* 0x000f220008000800 */
[----:B------:R-:W-:Y:S01]  /*35f0*/  IMAD.MOV.U32 R11, RZ, RZ, 0x1 ;  /* 0x00000001ff0b7424 */ /* 0x000fe200078e00ff */
[----:B------:R-:W-:Y:S01]  /*3600*/  CS2R R8, SRZ ;  /* 0x0000000000087805 */ /* 0x000fe2000001ff00 */
[----:B------:R-:W-:Y:S01]  /*3610*/  IMAD.MOV.U32 R10, RZ, RZ, RZ ;  /* 0x000000ffff0a7224 */ /* 0x000fe200078e00ff */
[----:B------:R-:W-:Y:S01]  /*3620*/  UMOV UR18, URZ ;  /* 0x000000ff00127c82 */ /* 0x000fe20008000000 */
[----:B------:R-:W-:Y:S01]  /*3630*/  UMOV UR17, URZ ;  /* 0x000000ff00117c82 */ /* 0x000fe20008000000 */
[----:B------:R-:W-:Y:S01]  /*3640*/  UMOV UR22, 0x0 ;  /* 0x0000000000167882 */ /* 0x000fe20000000000 */
[----:B------:R-:W-:Y:S01]  /*3650*/  UMOV UR23, 0x42004a0 ;  /* 0x042004a000177882 */ /* 0x000fe20000000000 */
[----:B------:R-:W-:Y:S01]  /*3660*/  UMOV UR20, 0x0 ;  /* 0x0000000000147882 */ /* 0x000fe20000000000 */
[----:B------:R-:W-:Y:S01]  /*3670*/  UMOV UR21, 0x42004a0 ;  /* 0x042004a000157882 */ /* 0x000fe20000000000 */
[----:B--2---:R-:W-:Y:S01]  /*3680*/  ULEA UR6, UR6, UR4, 0x18 ;  /* 0x0000000406067291 */ /* 0x004fe2000f8ec0ff */
[----:B------:R-:W2:Y:S03]  /*3690*/  LDCU UR4, c[0x0][0x38c] ;  /* 0x00007180ff0477ac */ /* 0x000ea60008000800 */
[----:B------:R-:W-:-:S02]  /*36a0*/  UIADD3 UR11, UPT, UPT, UR6, 0x4400, URZ ;  /* 0x00004400060b7890 */ /* 0x000fc4000fffe0ff */
[----:B----4-:R-:W-:-:S03]  /*36b0*/  UIADD3 UR7, UPT, UPT, UR7, 0x3f, URZ ;  /* 0x0000003f07077890 */ /* 0x010fc6000fffe0ff */
[----:B-1----:R-:W1:Y:S01]  /*36c0*/  LDS R0, [UR6+0x1f0] ;  /* 0x0001f006ff007984 */ /* 0x002e620008000800 */
[----:B------:R-:W-:Y:S02]  /*36d0*/  UIADD3 UR12, UPT, UPT, UR6, 0x15400, URZ ;  /* 0x00015400060c7890 */ /* 0x000fe4000fffe0ff */
[----:B------:R-:W-:Y:S02]  /*36e0*/  USHF.R.S32.HI UR5, URZ, 0x1f, UR7 ;  /* 0x0000001fff057899 */ /* 0x000fe40008011407 */
[----:B------:R-:W-:Y:S02]  /*36f0*/  USHF.R.U32.HI UR11, URZ, 0x4, UR11 ;  /* 0x00000004ff0b7899 */ /* 0x000fe4000801160b */
[----:B------:R-:W-:Y:S02]  /*3700*/  ULEA.HI UR5, UR5, UR7, URZ, 0x6 ;  /* 0x0000000705057291 */ /* 0x000fe4000f8f30ff */
[----:B------:R-:W-:Y:S02]  /*3710*/  USHF.R.U32.HI UR12, URZ, 0x4, UR12 ;  /* 0x00000004ff0c7899 */ /* 0x000fe4000801160c */
[----:B------:R-:W-:-:S02]  /*3720*/  USHF.R.S32.HI UR5, URZ, 0x6, UR5 ;  /* 0x00000006ff057899 */ /* 0x000fc40008011405 */
[----:B------:R-:W-:Y:S02]  /*3730*/  ULOP3.LUT UR11, UR11, 0x3fff, URZ, 0xc0, !UPT ;  /* 0x00003fff0b0b7892 */ /* 0x000fe4000f8ec0ff */
[----:B------:R-:W-:Y:S02]  /*3740*/  UISETP.LT.AND UP0, UPT, UR5, 0x1, UPT ;  /* 0x000000010500788c */ /* 0x000fe4000bf01270 */
[----:B------:R-:W-:Y:S02]  /*3750*/  ULOP3.LUT UR12, UR12, 0x3fff, URZ, 0xc0, !UPT ;  /* 0x00003fff0c0c7892 */ /* 0x000fe4000f8ec0ff */
[----:B------:R-:W-:Y:S02]  /*3760*/  USEL UR10, UR5, 0x1, !UP0 ;  /* 0x00000001050a7887 */ /* 0x000fe4000c000000 */
[----:B------:R-:W-:Y:S02]  /*3770*/  ULOP3.LUT UR11, UR11, 0x10000, URZ, 0xfc, !UPT ;  /* 0x000100000b0b7892 */ /* 0x000fe4000f8efcff */
[----:B------:R-:W-:-:S02]  /*3780*/  ULOP3.LUT UR12, UR12, 0x10000, URZ, 0xfc, !UPT ;  /* 0x000100000c0c7892 */ /* 0x000fc4000f8efcff */
[----:B------:R-:W-:Y:S02]  /*3790*/  UIADD3 UR10, UPT, UPT, -UR10, URZ, URZ ;  /* 0x000000ff0a0a7290 */ /* 0x000fe4000fffe1ff */
[----:B--2---:R-:W-:Y:S01]  /*37a0*/  UISETP.GE.AND UP3, UPT, UR4, 0x1, UPT ;  /* 0x000000010400788c */ /* 0x004fe2000bf66270 */
[----:B-1----:R-:W-:-:S15]  /*37b0*/  R2UR UR19, R0 ;  /* 0x00000000001372ca */ /* 0x002fde00000e0000 */
.L_x_73:
[----:B------:R-:W-:Y:S02]  /*37c0*/  LEA R0, R10, UR6, 0x3 ;  /* 0x000000060a007c11 */ /* 0x000fe4000f8e18ff */
[----:B------:R-:W-:Y:S02]  /*37d0*/  SHF.L.U32 R5, R9, 0x1f, RZ ;  /* 0x0000001f09057819 */ /* 0x000fe400000006ff */
[----:B------:R-:W-:Y:S01]  /*37e0*/  PLOP3.LUT P0, PT, PT, PT, UP3, 0x80, 0x8 ;  /* 0x000000000008781c */ /* 0x000fe20003f0f038 */
[----:B------:R-:W-:Y:S01]  /*37f0*/  VIADD R3, R0, 0x150 ;  /* 0x0000015000037836 */ /* 0x000fe20000000000 */
[----:B-1----:R-:W1:Y:S02]  /*3800*/  SYNCS.PHASECHK.TRANS64.TRYWAIT P1, [R0+URZ+0x140], R5 ;  /* 0x00014005000075a7 */ /* 0x002e6400080211ff */
[----:B-1--4-:R-:W-:Y:S09]  /*3810*/  @!P1 BRA `(.L_x_67) ;  /* 0x0000004800c09947 */ /* 0x012ff20003800000 */
.L_x_160:
[----:B------:R-:W-:Y:S01]  /*3820*/  LEA R4, R10, UR6, 0x4 ;  /* 0x000000060a047c11 */ /* 0x000fe2000f8e20ff */
[----:B------:R-:W-:Y:S01]  /*3830*/  @UP3 ULEA UR4, UR17, UR6, 0x3 ;  /* 0x0000000611043291 */ /* 0x000fe2000f8e18ff */
[----:B------:R-:W-:Y:S01]  /*3840*/  PLOP3.LUT P2, PT, PT, PT, PT, 0x80, 0x8 ;  /* 0x000000000008781c */ /* 0x000fe20003f4f070 */
[----:B------:R-:W-:Y:S01]  /*3850*/  ULEA UR8, UR18, UR6, 0x3 ;  /* 0x0000000612087291 */ /* 0x000fe2000f8e18ff */
[----:B------:R-:W-:Y:S02]  /*3860*/  PRMT R3, RZ, 0x654, R3 ;  /* 0x00000654ff037816 */ /* 0x000fe40000000003 */
[----:B-1----:R-:W1:Y:S01]  /*3870*/  LDS.128 R4, [R4+0x1d0] ;  /* 0x0001d00004047984 */ /* 0x002e620000000c00 */
[----:B------:R-:W-:Y:S02]  /*3880*/  @P0 SHF.L.U32 R2, R8, 0x1f, RZ ;  /* 0x0000001f08020819 */ /* 0x000fe400000006ff */
[----:B------:R-:W-:Y:S01]  /*3890*/  SHF.L.U32 R0, R11, 0x1f, RZ ;  /* 0x0000001f0b007819 */ /* 0x000fe200000006ff */
[----:B------:R-:W-:Y:S01]  /*38a0*/  @!PT LDS RZ, [RZ] ;  /* 0x00000000fffff984 */ /* 0x000fe20000000800 */
[----:B------:R-:W-:Y:S01]  /*38b0*/  @!PT LDS RZ, [RZ] ;  /* 0x00000000fffff984 */ /* 0x000fe20000000800 */
[----:B------:R-:W-:Y:S01]  /*38c0*/  @!PT LDS RZ, [RZ] ;  /* 0x00000000fffff984 */ /* 0x000fe20000000800 */
[----:B------:R-:W-:Y:S01]  /*38d0*/  @!PT LDS RZ, [RZ] ;  /* 0x00000000fffff984 */ /* 0x000fe20000000800 */
[----:B------:R2:W-:Y:S06]  /*38e0*/  MEMBAR.ALL.CTA ;  /* 0x0000000000007992 */ /* 0x0005ec0000008000 */
[----:B--2---:R-:W2:Y:S02]  /*38f0*/  FENCE.VIEW.ASYNC.S ;  /* 0x00000000000073c6 */ /* 0x004ea40000000000 */
[----:B--2---:R2:W-:Y:S01]  /*3900*/  SYNCS.ARRIVE.TRANS64.RED.A1T0 RZ, [R3+URZ], RZ ;  /* 0x000000ff03ff79a7 */ /* 0x0045e200081004ff */
[----:B------:R2:W4:Y:S01]  /*3910*/  @P0 SYNCS.PHASECHK.TRANS64.TRYWAIT P2, [UR4], R2 ;  /* 0x00000002ff0005a7 */ /* 0x0005220008041104 */
[----:B------:R-:W-:Y:S01]  /*3920*/  ULEA.HI UR4, UR18, UR18, URZ, 0x1 ;  /* 0x0000001212047291 */ /* 0x000fe2000f8f08ff */
[----:B-1----:R-:W-:-:S03]  /*3930*/  LOP3.LUT P1, RZ, R6, 0x1, RZ, 0xc0, !PT ;  /* 0x0000000106ff7812 */ /* 0x002fc6000782c0ff */
[----:B------:R-:W-:Y:S02]  /*3940*/  USHF.L.U32 UR9, UR4, 0x6, URZ ;  /* 0x0000000604097899 */ /* 0x000fe400080006ff */
[----:B------:R-:W-:Y:S02]  /*3950*/  ULOP3.LUT UR4, UR4, 0xffe, URZ, 0xc0, !UPT ;  /* 0x00000ffe04047892 */ /* 0x000fe4000f8ec0ff */
[----:B------:R-:W-:Y:S02]  /*3960*/  ULOP3.LUT UR9, UR9, 0xffffff80, URZ, 0xc0, !UPT ;  /* 0xffffff8009097892 */ /* 0x000fe4000f8ec0ff */
[----:B------:R-:W-:Y:S02]  /*3970*/  UIADD3 UR4, UPT, UPT, -UR4, UR18, URZ ;  /* 0x0000001204047290 */ /* 0x000fe4000fffe1ff */
[----:B------:R-:W-:Y:S01]  /*3980*/  UIADD3 UR9, UPT, UPT, UR19, UR9, URZ ;  /* 0x0000000913097290 */ /* 0x000fe2000fffe0ff */
[----:B------:R-:W1:Y:S03]  /*3990*/  SYNCS.PHASECHK.TRANS64.TRYWAIT P0, [UR8+0x180], R0 ;  /* 0x00018000ff0075a7 */ /* 0x000e660008001108 */
[----:B------:R-:W-:Y:S01]  /*39a0*/  ULEA UR9, UR4, UR9, 0x14 ;  /* 0x0000000904097291 */ /* 0x000fe2000f8ea0ff */
[----:B-12-4-:R-:W-:Y:S11]  /*39b0*/  @!P0 BRA `(.L_x_68) ;  /* 0x00000048006c8947 */ /* 0x016ff60003800000 */
.L_x_162:
[----:B------:R-:W-:Y:S01]  /*39c0*/  IADD3 R10, PT, PT, R10, 0x1, RZ ;  /* 0x000000010a0a7810 */ /* 0x000fe20007ffe0ff */
[----:B------:R-:W-:Y:S06]  /*39d0*/  BRA.U !UP3, `(.L_x_69) ;  /* 0x000000010b987547 */ /* 0x000fec000b800000 */
[----:B------:R-:W-:Y:S01]  /*39e0*/  UPLOP3.LUT UP4, UPT, UPT, UPT, UPT, 0x40, 0x4 ;  /* 0x000000000004789c */ /* 0x000fe20003f8e870 */
[----:B------:R-:W-:Y:S01]  /*39f0*/  UMOV UR16, UR10 ;  /* 0x0000000a00107c82 */ /* 0x000fe20008000000 */
[----:B------:R-:W-:Y:S01]  /*3a00*/  UMOV UR15, UR5 ;  /* 0x00000005000f7c82 */ /* 0x000fe20008000000 */
[----:B------:R-:W-:-:S08]  /*3a10*/  UMOV UR14, UR17 ;  /* 0x00000011000e7c82 */ /* 0x000fd00008000000 */
.L_x_72:
[----:B------:R-:W-:Y:S02]  /*3a20*/  UIADD3 UR16, UPT, UPT, UR16, 0x1, URZ ;  /* 0x0000000110107890 */ /* 0x000fe4000fffe0ff */
[----:B--2---:R-:W-:Y:S02]  /*3a30*/  ULEA UR7, UR14, UR6, 0x3 ;  /* 0x000000060e077291 */ /* 0x004fe4000f8e18ff */
[----:B------:R-:W-:Y:S01]  /*3a40*/  UISETP.NE.AND UP0, UPT, UR16, URZ, UPT ;  /* 0x000000ff1000728c */ /* 0x000fe2000bf05270 */
[----:B----4-:R-:W-:Y:S10]  /*3a50*/  @P2 BRA `(.L_x_70) ;  /* 0x00000000000c2947 */ /* 0x010ff40003800000 */
[----:B-1----:R-:W-:Y:S04]  /*3a60*/  SHF.L.U32 R3, R8, 0x1f, RZ ;  /* 0x0000001f08037819 */ /* 0x002fe800000006ff */
[----:B------:R-:W1:Y:S02]  /*3a70*/  SYNCS.PHASECHK.TRANS64.TRYWAIT P0, [UR7], R3 ;  /* 0x00000003ff0075a7 */ /* 0x000e640008001107 */
[----:B-1----:R-:W-:Y:S05]  /*3a80*/  @!P0 BRA `(.L_x_71) ;  /* 0x0000004800508947 */ /* 0x002fea0003800000 */
.L_x_70:
[----:B------:R-:W-:Y:S01]  /*3a90*/  UISETP.NE.AND UP1, UPT, UR15, 0x1, UPT ;  /* 0x000000010f00788c */ /* 0x000fe2000bf25270 */
[----:B------:R-:W-:Y:S01]  /*3aa0*/  PLOP3.LUT P2, PT, PT, PT, PT, 0x80, 0x8 ;  /* 0x000000000008781c */ /* 0x000fe20003f4f070 */
[----:B------:R-:W-:Y:S02]  /*3ab0*/  UIADD3 UR17, UPT, UPT, UR14, 0x1, URZ ;  /* 0x000000010e117890 */ /* 0x000fe4000fffe0ff */
[----:B------:R-:W-:Y:S02]  /*3ac0*/  ULEA UR24, UR14, UR12, 0x9 ;  /* 0x0000000c0e187291 */ /* 0x000fe4000f8e48ff */
[----:B------:R-:W-:Y:S01]  /*3ad0*/  UISETP.NE.AND UP2, UPT, UR17, 0x11, UPT ;  /* 0x000000111100788c */ /* 0x000fe2000bf45270 */
[----:B------:R-:W-:Y:S01]  /*3ae0*/  PLOP3.LUT P0, PT, PT, PT, UP1, 0x80, 0x8 ;  /* 0x000000000008781c */ /* 0x000fe20003f0f018 */
[----:B------:R-:W-:Y:S02]  /*3af0*/  ULEA UR26, UR14, UR11, 0x8 ;  /* 0x0000000b0e1a7291 */ /* 0x000fe4000f8e40ff */
[----:B------:R-:W-:Y:S02]  /*3b00*/  USEL UR13, URZ, 0x1, UP2 ;  /* 0x00000001ff0d7887 */ /* 0x000fe40009000000 */
[----:B------:R-:W-:Y:S02]  /*3b10*/  USEL UR17, UR17, URZ, UP2 ;  /* 0x000000ff11117287 */ /* 0x000fe40009000000 */
[----:B------:R-:W-:Y:S02]  /*3b20*/  UIADD3 UR30, UPT, UPT, UR24, 0x2, URZ ;  /* 0x00000002181e7890 */ /* 0x000fe4000fffe0ff */
[----:B------:R-:W-:Y:S01]  /*3b30*/  @UP1 ULEA UR4, UR17, UR6, 0x3 ;  /* 0x0000000611041291 */ /* 0x000fe2000f8e18ff */
[----:B------:R-:W-:Y:S01]  /*3b40*/  LOP3.LUT R8, R8, UR13, RZ, 0x3c, !PT ;  /* 0x0000000d08087c12 */ /* 0x000fe2000f8e3cff */
[----:B------:R-:W-:Y:S02]  /*3b50*/  UIADD3 UR28, UPT, UPT, UR26, 0x2, URZ ;  /* 0x000000021a1c7890 */ /* 0x000fe4000fffe0ff */
[----:B------:R-:W-:Y:S01]  /*3b60*/  UIADD3 UR7, UPT, UPT, UR7, 0x88, URZ ;  /* 0x0000008807077890 */ /* 0x000fe2000fffe0ff */
[----:B-1----:R-:W-:Y:S01]  /*3b70*/  @P0 SHF.L.U32 R0, R8, 0x1f, RZ ;  /* 0x0000001f08000819 */ /* 0x002fe200000006ff */
[----:B------:R-:W-:Y:S01]  /*3b80*/  UMOV UR25, 0x80004020 ;  /* 0x8000402000197882 */ /* 0x000fe20000000000 */
[----:B------:R-:W-:Y:S01]  /*3b90*/  UMOV UR27, 0x80004020 ;  /* 0x80004020001b7882 */ /* 0x000fe20000000000 */
[----:B------:R-:W-:Y:S01]  /*3ba0*/  UMOV UR31, 0x80004020 ;  /* 0x80004020001f7882 */ /* 0x000fe20000000000 */
[----:B------:R2:W4:Y:S01]  /*3bb0*/  @P0 SYNCS.PHASECHK.TRANS64.TRYWAIT P2, [UR4], R0 ;  /* 0x00000000ff0005a7 */ /* 0x0005220008041104 */
[----:B------:R-:W-:Y:S01]  /*3bc0*/  UIADD3 UR15, UPT, UPT, UR15, -0x1, URZ ;  /* 0xffffffff0f0f7890 */ /* 0x000fe2000fffe0ff */
[----:B------:R2:W-:Y:S01]  /*3bd0*/  UTCIMMA gdesc[UR26], gdesc[UR24], tmem[UR9], tmem[UR22], idesc[UR23], UP4 ;  /* 0x00ff16181a0075ea */ /* 0x0005e2000a000109 */
[----:B------:R-:W-:Y:S01]  /*3be0*/  UPLOP3.LUT UP4, UPT, UPT, UPT, UPT, 0x80, 0x8 ;  /* 0x000000000008789c */ /* 0x000fe20003f8f070 */
[----:B------:R-:W-:Y:S01]  /*3bf0*/  UMOV UR29, 0x80004020 ;  /* 0x80004020001d7882 */ /* 0x000fe20000000000 */
[----:B------:R-:W-:Y:S01]  /*3c00*/  UMOV UR14, UR17 ;  /* 0x00000011000e7c82 */ /* 0x000fe20008000000 */
[----:B------:R2:W-:Y:S01]  /*3c10*/  UTCIMMA gdesc[UR28], gdesc[UR30], tmem[UR9], tmem[UR20], idesc[UR21], UPT ;  /* 0x00ff141e1c0075ea */ /* 0x0005e2000b800109 */
[----:B------:R2:W-:Y:S01]  /*3c20*/  UTCBAR [UR7], URZ ;  /* 0x000000ff070073e9 */ /* 0x0005e200080000ff */
[----:B------:R-:W-:Y:S06]  /*3c30*/  BRA.U UP0, `(.L_x_72) ;  /* 0xfffffffd00787547 */ /* 0x000fec000b83ffff */
.L_x_69:
[----:B------:R-:W-:Y:S01]  /*3c40*/  UIADD3 UR18, UPT, UPT, UR18, 0x1, URZ ;  /* 0x0000000112127890 */ /* 0x000fe2000fffe0ff */
[C---:B------:R-:W-:Y:S01]  /*3c50*/  ISETP.NE.AND P0, PT, R10.reuse, 0x2, PT ;  /* 0x000000020a00780c */ /* 0x040fe20003f05270 */
[----:B------:R-:W-:Y:S02]  /*3c60*/  UIADD3 UR8, UPT, UPT, UR8, 0x160, URZ ;  /* 0x0000016008087890 */ /* 0x000fe4000fffe0ff */
[----:B------:R-:W-:Y:S01]  /*3c70*/  UISETP.NE.AND UP0, UPT, UR18, 0x4, UPT ;  /* 0x000000041200788c */ /* 0x000fe2000bf05270 */
[----:B-12---:R-:W-:Y:S02]  /*3c80*/  SEL R0, RZ, 0x1, P0 ;  /* 0x00000001ff007807 */ /* 0x006fe40000000000 */
[----:B------:R-:W-:Y:S01]  /*3c90*/  SEL R10, R10, RZ, P0 ;  /* 0x000000ff0a0a7207 */ /* 0x000fe20000000000 */
[----:B------:R-:W-:Y:S01]  /*3ca0*/  USEL UR4, URZ, 0x1, UP0 ;  /* 0x00000001ff047887 */ /* 0x000fe20008000000 */
[----:B------:R-:W-:Y:S01]  /*3cb0*/  LOP3.LUT R9, R9, R0, RZ, 0x3c, !PT ;  /* 0x0000000009097212 */ /* 0x000fe200078e3cff */
[----:B------:R-:W-:Y:S01]  /*3cc0*/  USEL UR18, UR18, URZ, UP0 ;  /* 0x000000ff12127287 */ /* 0x000fe20008000000 */
[----:B------:R1:W-:Y:S03]  /*3cd0*/  UTCBAR [UR8], URZ ;  /* 0x000000ff080073e9 */ /* 0x0003e600080000ff */
[----:B------:R-:W-:Y:S01]  /*3ce0*/  LOP3.LUT R11, R11, UR4, RZ, 0x3c, !PT ;  /* 0x000000040b0b7c12 */ /* 0x000fe2000f8e3cff */
[----:B------:R-:W-:Y:S07]  /*3cf0*/  @P1 BRA `(.L_x_73) ;  /* 0xfffffff800b01947 */ /* 0x000fee000383ffff */
[----:B------:R-:W2:Y:S01]  /*3d00*/  S2UR UR4, SR_CgaCtaId ;  /* 0x00000000000479c3 */ /* 0x000ea20000008800 */
[----:B------:R-:W-:Y:S01]  /*3d10*/  ELECT P0, URZ, PT ;  /* 0x0000000000ff782f */ /* 0x000fe20003800000 */
[----:B------:R-:W-:Y:S01]  /*3d20*/  IMAD.MOV.U32 R0, RZ, RZ, 0x1 ;  /* 0x00000001ff007424 */ /* 0x000fe200078e00ff */
[----:B------:R-:W-:Y:S01]  /*3d30*/  UIADD3 UR6, UPT, UPT, UR6, 0x180, URZ ;  /* 0x0000018006067890 */ /* 0x000fe2000fffe0ff */
[----:B------:R-:W-:Y:S01]  /*3d40*/  SHF.L.U32 R3, R11, 0x1f, RZ ;  /* 0x0000001f0b037819 */ /* 0x000fe200000006ff */
[----:B------:R-:W-:-:S03]  /*3d50*/  UMOV UR5, 0x40 ;  /* 0x0000004000057882 */ /* 0x000fc60000000000 */
[----:B------:R-:W-:Y:S01]  /*3d60*/  UVIRTCOUNT.DEALLOC.SMPOOL 0x80 ;  /* 0x000000800000784c */ /* 0x000fe20000000000 */
[----:B--2---:R-:W-:Y:S02]  /*3d70*/  ULEA UR4, UR4, UR5, 0x18 ;  /* 0x0000000504047291 */ /* 0x004fe4000f8ec0ff */
[----:B------:R-:W-:-:S07]  /*3d80*/  ULEA UR5, UR18, UR6, 0x3 ;  /* 0x0000000612057291 */ /* 0x000fce000f8e18ff */
[----:B------:R2:W-:Y:S02]  /*3d90*/  @P0 STS.U8 [UR4+0x1c], R0 ;  /* 0x00001c00ff000988 */ /* 0x0005e40008000004 */
[----:B------:R-:W3:Y:S02]  /*3da0*/  SYNCS.PHASECHK.TRANS64.TRYWAIT P0, [UR5], R3 ;  /* 0x00000003ff0075a7 */ /* 0x000ee40008001105 */
[----:B--23--:R-:W-:Y:S05]  /*3db0*/  @!P0 BRA `(.L_x_74) ;  /* 0x00000044009c8947 */ /* 0x00cfea0003800000 */
.L_x_165:
[----:B------:R-:W-:-:S04]  /*3dc0*/  UIADD3 UR7, UPT, UPT, UR18, 0x1, URZ ;  /* 0x0000000112077890 */ /* 0x000fc8000fffe0ff */
[----:B------:R-:W-:-:S04]  /*3dd0*/  UISETP.NE.AND UP0, UPT, UR7, 0x4, UPT ;  /* 0x000000040700788c */ /* 0x000fc8000bf05270 */
[----:B-1----:R-:W-:Y:S02]  /*3de0*/  USEL UR8, URZ, 0x1, UP0 ;  /* 0x00000001ff087887 */ /* 0x002fe40008000000 */
[----:B------:R-:W-:-:S04]  /*3df0*/  USEL UR7, UR7, URZ, UP0 ;  /* 0x000000ff07077287 */ /* 0x000fc80008000000 */
[----:B------:R-:W-:Y:S01]  /*3e00*/  ULEA UR5, UR7, UR6, 0x3 ;  /* 0x0000000607057291 */ /* 0x000fe2000f8e18ff */
[----:B------:R-:W-:-:S04]  /*3e10*/  LOP3.LUT R2, R11, UR8, RZ, 0x3c, !PT ;  /* 0x000000080b027c12 */ /* 0x000fc8000f8e3cff */
[----:B--2---:R-:W-:-:S04]  /*3e20*/  SHF.L.U32 R3, R2, 0x1f, RZ ;  /* 0x0000001f02037819 */ /* 0x004fc800000006ff */
[----:B------:R-:W1:Y:S02]  /*3e30*/  SYNCS.PHASECHK.TRANS64.TRYWAIT P0, [UR5], R3 ;  /* 0x00000003ff0075a7 */ /* 0x000e640008001105 */
[----:B-1----:R-:W-:Y:S05]  /*3e40*/  @!P0 BRA `(.L_x_75) ;  /* 0x0000004400908947 */ /* 0x002fea0003800000 */
.L_x_167:
        /* <DEDUP_REMOVED lines=9> */
.L_x_169:
[----:B------:R-:W-:-:S04]  /*3ee0*/  UIADD3 UR7, UPT, UPT, UR7, 0x1, URZ ;  /* 0x0000000107077890 */ /* 0x000fc8000fffe0ff */
[----:B------:R-:W-:-:S04]  /*3ef0*/  UISETP.NE.AND UP0, UPT, UR7, 0x4, UPT ;  /* 0x000000040700788c */ /* 0x000fc8000bf05270 */
[----:B------:R-:W-:Y:S02]  /*3f00*/  USEL UR5, URZ, 0x1, UP0 ;  /* 0x00000001ff057887 */ /* 0x000fe40008000000 */
[----:B------:R-:W-:-:S04]  /*3f10*/  USEL UR7, UR7, URZ, UP0 ;  /* 0x000000ff07077287 */ /* 0x000fc80008000000 */
[----:B------:R-:W-:Y:S01]  /*3f20*/  ULEA UR7, UR7, UR6, 0x3 ;  /* 0x0000000607077291 */ /* 0x000fe2000f8e18ff */
[----:B-1----:R-:W-:-:S04]  /*3f30*/  LOP3.LUT R3, R2, UR5, RZ, 0x3c, !PT ;  /* 0x0000000502037c12 */ /* 0x002fc8000f8e3cff */
[----:B------:R-:W-:-:S04]  /*3f40*/  SHF.L.U32 R3, R3, 0x1f, RZ ;  /* 0x0000001f03037819 */ /* 0x000fc800000006ff */
[----:B------:R-:W1:Y:S02]  /*3f50*/  SYNCS.PHASECHK.TRANS64.TRYWAIT P0, [UR7], R3 ;  /* 0x00000003ff0075a7 */ /* 0x000e640008001107 */
[----:B-1----:R-:W-:Y:S05]  /*3f60*/  @!P0 BRA `(.L_x_77) ;  /* 0x0000004400788947 */ /* 0x002fea0003800000 */
.L_x_171:
[----:B------:R-:W-:Y:S01]  /*3f70*/  NOP ;  /* 0x0000000000007918 */ /* 0x000fe20000000000 */
[----:B-1----:R-:W1:Y:S01]  /*3f80*/  LDS R0, [UR4+0x14] ;  /* 0x00001404ff007984 */ /* 0x002e620008000800 */
[----:B------:R-:W-:Y:S01]  /*3f90*/  ULOP3.LUT UR6, UR19, 0xffff, URZ, 0xc0, !UPT ;  /* 0x0000ffff13067892 */ /* 0x000fe2000f8ec0ff */
[----:B------:R-:W-:Y:S01]  /*3fa0*/  UMOV UR8, 0xffff ;  /* 0x0000ffff00087882 */ /* 0x000fe20000000000 */
[----:B------:R-:W-:Y:S02]  /*3fb0*/  UMOV UR5, 0x1 ;  /* 0x0000000100057882 */ /* 0x000fe40000000000 */
[----:B------:R-:W-:-:S04]  /*3fc0*/  USHF.R.U32.HI UR6, URZ, 0x5, UR6 ;  /* 0x00000005ff067899 */ /* 0x000fc80008011606 */
[----:B------:R-:W-:Y:S02]  /*3fd0*/  USHF.L.U32 UR8, UR8, UR6, URZ ;  /* 0x0000000608087299 */ /* 0x000fe400080006ff */
[----:B------:R-:W-:-:S04]  /*3fe0*/  USHF.L.U32 UR5, UR5, UR6, URZ ;  /* 0x0000000605057299 */ /* 0x000fc800080006ff */
[----:B-1----:R-:W-:-:S04]  /*3ff0*/  LOP3.LUT R0, R0, UR8, RZ, 0xc0, !PT ;  /* 0x0000000800007c12 */ /* 0x002fc8000f8ec0ff */
[----:B------:R-:W-:-:S13]  /*4000*/  ISETP.NE.AND P0, PT, R0, UR8, PT ;  /* 0x0000000800007c0c */ /* 0x000fda000bf05270 */
[----:B------:R-:W-:Y:S05]  /*4010*/  @P0 BRA `(.L_x_78) ;  /* 0x0000000000580947 */ /* 0x000fea0003800000 */
[----:B------:R-:W1:Y:S02]  /*4020*/  LDS R0, [UR4+0x18] ;  /* 0x00001804ff007984 */ /* 0x000e640008000800 */
[----:B-1----:R-:W-:-:S04]  /*4030*/  LOP3.LUT R0, R0, UR5, RZ, 0xc0, !PT ;  /* 0x0000000500007c12 */ /* 0x002fc8000f8ec0ff */
[----:B------:R-:W-:-:S13]  /*4040*/  ISETP.NE.AND P0, PT, R0, UR5, PT ;  /* 0x0000000500007c0c */ /* 0x000fda000bf05270 */
[----:B------:R-:W-:Y:S05]  /*4050*/  @P0 BRA `(.L_x_79) ;  /* 0x00000000003c0947 */ /* 0x000fea0003800000 */
[----:B------:R-:W1:Y:S01]  /*4060*/  S2R R2, SR_LANEID ;  /* 0x0000000000027919 */ /* 0x000e620000000000 */
[----:B------:R-:W-:Y:S01]  /*4070*/  ULOP3.LUT UR8, URZ, UR8, URZ, 0x33, !UPT ;  /* 0x00000008ff087292 */ /* 0x000fe2000f8e33ff */
[----:B------:R-:W-:Y:S01]  /*4080*/  LOP3.LUT R4, RZ, UR5, RZ, 0x33, !PT ;  /* 0x00000005ff047c12 */ /* 0x000fe2000f8e33ff */
[----:B------:R-:W-:Y:S02]  /*4090*/  VOTEU.ANY UR7, UPT, PT ;  /* 0x0000000000077886 */ /* 0x000fe400038e0100 */
[----:B------:R-:W-:Y:S01]  /*40a0*/  UFLO.U32 UR7, UR7 ;  /* 0x00000007000772bd */ /* 0x000fe200080e0000 */
[----:B------:R-:W2:Y:S01]  /*40b0*/  REDUX UR5, R4 ;  /* 0x00000000040573c4 */ /* 0x000ea20000000000 */
[----:B------:R-:W-:-:S06]  /*40c0*/  IMAD.U32 R0, RZ, RZ, UR8 ;  /* 0x00000008ff007e24 */ /* 0x000fcc000f8e00ff */
[----:B------:R3:W-:Y:S01]  /*40d0*/  UTCATOMSWS.AND URZ, UR8 ;  /* 0x0000000800ff79e3 */ /* 0x0007e20008000000 */
[----:B------:R-:W4:Y:S01]  /*40e0*/  REDUX UR6, R0 ;  /* 0x00000000000673c4 */ /* 0x000f220000000000 */
[----:B-1----:R-:W-:Y:S01]  /*40f0*/  ISETP.EQ.U32.AND P0, PT, R2, UR7, PT ;  /* 0x0000000702007c0c */ /* 0x002fe2000bf02070 */
[----:B--2---:R-:W-:Y:S01]  /*4100*/  IMAD.U32 R2, RZ, RZ, UR5 ;  /* 0x00000005ff027e24 */ /* 0x004fe2000f8e00ff */
[----:B----4-:R-:W-:-:S11]  /*4110*/  MOV R3, UR6 ;  /* 0x0000000600037c02 */ /* 0x010fd60008000f00 */
[----:B------:R3:W-:Y:S04]  /*4120*/  @P0 ATOMS.AND RZ, [UR4+0x14], R3 ;  /* 0x00001403ffff098c */ /* 0x0007e8000a800004 */
[----:B------:R3:W-:Y:S01]  /*4130*/  @P0 ATOMS.AND RZ, [UR4+0x18], R2 ;  /* 0x00001802ffff098c */ /* 0x0007e2000a800004 */
[----:B------:R-:W-:Y:S05]  /*4140*/  BRA `(.L_x_80) ;  /* 0x0000000000147947 */ /* 0x000fea0003800000 */
.L_x_79:
[----:B------:R-:W-:Y:S02]  /*4150*/  MOV R2, 0x4170 ;  /* 0x0000417000027802 */ /* 0x000fe40000000f00 */
[----:B----45:R-:W-:Y:S05]  /*4160*/  CALL.REL.NOINC `($__internal_0_$__cuda_sm10x_tcgen05_guardrail_trap_col_being_dealloced_not_returned_by_alloc) ;  /* 0x0000004400d47944 */ /* 0x030fea0003c00000 */
[----:B------:R-:W-:Y:S05]  /*4170*/  BRA `(.L_x_80) ;  /* 0x0000000000087947 */ /* 0x000fea0003800000 */
.L_x_78:
[----:B------:R-:W-:Y:S02]  /*4180*/  MOV R2, 0x41a0 ;  /* 0x000041a000027802 */ /* 0x000fe40000000f00 */
[----:B----45:R-:W-:Y:S05]  /*4190*/  CALL.REL.NOINC `($__internal_2_$__cuda_sm10x_tcgen05_guardrail_trap_unallocated_columns_being_dealloced) ;  /* 0x0000004400e07944 */ /* 0x030fea0003c00000 */
.L_x_80:
[----:B------:R-:W-:Y:S01]  /*41a0*/  NOP ;  /* 0x0000000000007918 */ /* 0x000fe20000000000 */
[----:B---3--:R-:W-:Y:S05]  /*41b0*/  EXIT ;  /* 0x000000000000794d */ /* 0x008fea0003800000 */
.L_x_62:
[----:B------:R-:W-:-:S09]  /*41c0*/  UISETP.NE.OR UP2, UPT, UR8, 0x3, !UP2 ;  /* 0x000000030800788c */ /* 0x000fd2000d745670 */
[----:B------:R-:W-:Y:S05]  /*41d0*/  BRA.U UP2, `(.L_x_81) ;  /* 0x0000000d02407547 */ /* 0x000fea000b800000 */
[----:B------:R-:W1:Y:S01]  /*41e0*/  LDC R0, c[0x0][0xb30] ;  /* 0x0002cc00ff007b82 */ /* 0x000e620000000800 */
[----:B------:R-:W2:Y:S01]  /*41f0*/  LDCU.64 UR8, c[0x0][0x888] ;  /* 0x00011100ff0877ac */ /* 0x000ea20008000a00 */
[----:B------:R-:W-:Y:S02]  /*4200*/  HFMA2 R29, -RZ, RZ, 0, 0 ;  /* 0x00000000ff1d7431 */ /* 0x000fe400000001ff */
[----:B------:R-:W-:Y:S01]  /*4210*/  IMAD.MOV.U32 R31, RZ, RZ, 0x1 ;  /* 0x00000001ff1f7424 */ /* 0x000fe200078e00ff */
[----:B------:R-:W-:Y:S01]  /*4220*/  MOV R23, 0x1000 ;  /* 0x0000100000177802 */ /* 0x000fe20000000f00 */
[----:B------:R-:W4:Y:S01]  /*4230*/  LDCU.64 UR4, c[0x0][0x890] ;  /* 0x00011200ff0477ac */ /* 0x000f220008000a00 */
[----:B------:R-:W-:Y:S01]  /*4240*/  IMAD.MOV.U32 R30, RZ, RZ, RZ ;  /* 0x000000ffff1e7224 */ /* 0x000fe200078e00ff */
[----:B------:R-:W3:Y:S01]  /*4250*/  LDC R19, c[0x0][0x370] ;  /* 0x0000dc00ff137b82 */ /* 0x000ee20000000800 */
[----:B------:R-:W-:Y:S01]  /*4260*/  UMOV UR7, 0x400 ;  /* 0x0000040000077882 */ /* 0x000fe20000000000 */
[----:B------:R-:W-:-:S02]  /*4270*/  UPLOP3.LUT UP1, UPT, UPT, UPT, UPT, 0x40, 0x4 ;  /* 0x000000000004789c */ /* 0x000fc40003f2e870 */
[----:B------:R-:W-:-:S04]  /*4280*/  ULEA UR7, UR37, UR7, 0x18 ;  /* 0x0000000725077291 */ /* 0x000fc8000f8ec0ff */
[----:B------:R-:W3:Y:S01]  /*4290*/  LDC R2, c[0x0][0xb0c] ;  /* 0x0002c300ff027b82 */ /* 0x000ee20000000800 */
[----:B------:R-:W-:Y:S02]  /*42a0*/  UIADD3 UR13, UPT, UPT, UR7, 0x118, URZ ;  /* 0x00000118070d7890 */ /* 0x000fe4000fffe0ff */
[----:B--2---:R-:W-:Y:S02]  /*42b0*/  UISETP.NE.U32.AND UP2, UPT, UR8, URZ, UPT ;  /* 0x000000ff0800728c */ /* 0x004fe4000bf45070 */
[----:B------:R-:W-:Y:S02]  /*42c0*/  UIADD3 UR17, UPT, UPT, UR7, 0x110, URZ ;  /* 0x0000011007117890 */ /* 0x000fe4000fffe0ff */
[----:B----4-:R-:W-:Y:S01]  /*42d0*/  UISETP.NE.U32.AND UP3, UPT, UR4, URZ, UPT ;  /* 0x000000ff0400728c */ /* 0x010fe2000bf65070 */
[----:B------:R-:W2:Y:S01]  /*42e0*/  LDC R18, c[0x0][0xb20] ;  /* 0x0002c800ff127b82 */ /* 0x000ea20000000800 */
[----:B-1----:R-:W-:Y:S01]  /*42f0*/  ISETP.NE.AND P1, PT, R0, 0x1, PT ;  /* 0x000000010000780c */ /* 0x002fe20003f25270 */
[----:B------:R-:W-:-:S02]  /*4300*/  UISETP.NE.AND.EX UP2, UPT, UR9, URZ, UPT, UP2 ;  /* 0x000000ff0900728c */ /* 0x000fc4000bf45320 */
[----:B------:R-:W-:Y:S02]  /*4310*/  UPRMT UR13, UR37, 0x654, UR13 ;  /* 0x00000654250d7896 */ /* 0x000fe4000800000d */
[----:B------:R-:W-:Y:S02]  /*4320*/  UISETP.NE.AND.EX UP3, UPT, UR5, URZ, UPT, UP3 ;  /* 0x000000ff0500728c */ /* 0x000fe4000bf65330 */
[----:B------:R-:W1:Y:S08]  /*4330*/  LDC.64 R32, c[0x0][0x348] ;  /* 0x0000d200ff207b82 */ /* 0x000e700000000a00 */
[----:B------:R-:W4:Y:S08]  /*4340*/  LDC.64 R16, c[0x0][0xb10] ;  /* 0x0002c400ff107b82 */ /* 0x000f300000000a00 */
[----:B------:R-:W1:Y:S08]  /*4350*/  LDC.64 R6, c[0x0][0xb18] ;  /* 0x0002c600ff067b82 */ /* 0x000e700000000a00 */
[----:B------:R-:W1:Y:S08]  /*4360*/  LDC.64 R4, c[0x0][0xb28] ;  /* 0x0002ca00ff047b82 */ /* 0x000e700000000a00 */
[----:B--23--:R-:W1:Y:S02]  /*4370*/  LDC R22, c[0x0][0x374] ;  /* 0x0000dd00ff167b82 */ /* 0x00ce640000000800 */
.L_x_90:
[C---:B------:R-:W-:Y:S02]  /*4380*/  LEA R0, R30.reuse, UR7, 0x3 ;  /* 0x000000071e007c11 */ /* 0x040fe4000f8e18ff */
[----:B------:R-:W-:Y:S02]  /*4390*/  SHF.L.U32 R3, R29, 0x1f, RZ ;  /* 0x0000001f1d037819 */ /* 0x000fe400000006ff */
[----:B------:R-:W-:Y:S02]  /*43a0*/  LEA R24, R30, UR7, 0x4 ;  /* 0x000000071e187c11 */ /* 0x000fe4000f8e20ff */
[----:B--2---:R-:W2:Y:S02]  /*43b0*/  SYNCS.PHASECHK.TRANS64.TRYWAIT P0, [R0+URZ+0x140], R3 ;  /* 0x00014003000075a7 */ /* 0x004ea400080011ff */
[----:B--2---:R-:W-:Y:S05]  /*43c0*/  @!P0 BRA `(.L_x_82) ;  /* 0x0000004000788947 */ /* 0x004fea0003800000 */
.L_x_172:
[----:B------:R-:W-:Y:S01]  /*43d0*/  ISETP.GE.AND P0, PT, R40, 0x1, PT ;  /* 0x000000012800780c */ /* 0x000fe20003f06270 */
[----:B------:R-:W3:Y:S01]  /*43e0*/  LDS.128 R24, [R24+0x1d0] ;  /* 0x0001d00018187984 */ /* 0x000ee20000000c00 */
[----:B--2---:R-:W-:Y:S01]  /*43f0*/  VIADD R0, R0, 0x150 ;  /* 0x0000015000007836 */ /* 0x004fe20000000000 */
[----:B------:R-:W-:Y:S01]  /*4400*/  @!PT LDS RZ, [RZ] ;  /* 0x00000000fffff984 */ /* 0x000fe20000000800 */
[----:B------:R-:W-:Y:S01]  /*4410*/  @!PT LDS RZ, [RZ] ;  /* 0x00000000fffff984 */ /* 0x000fe20000000800 */
[----:B------:R-:W-:Y:S01]  /*4420*/  @!PT LDS RZ, [RZ] ;  /* 0x00000000fffff984 */ /* 0x000fe20000000800 */
[----:B------:R-:W-:Y:S01]  /*4430*/  @!PT LDS RZ, [RZ] ;  /* 0x00000000fffff984 */ /* 0x000fe20000000800 */
[----:B------:R2:W-:Y:S06]  /*4440*/  MEMBAR.ALL.CTA ;  /* 0x0000000000007992 */ /* 0x0005ec0000008000 */
[----:B--2---:R-:W2:Y:S01]  /*4450*/  FENCE.VIEW.ASYNC.S ;  /* 0x00000000000073c6 */ /* 0x004ea20000000000 */
[----:B------:R-:W-:Y:S04]  /*4460*/  PRMT R0, RZ, 0x654, R0 ;  /* 0x00000654ff007816 */ /* 0x000fe80000000000 */
[----:B--2---:R2:W-:Y:S01]  /*4470*/  SYNCS.ARRIVE.TRANS64.RED.A1T0 RZ, [R0+URZ], RZ ;  /* 0x000000ff00ff79a7 */ /* 0x0045e200081004ff */
[----:B---3--:R-:W-:Y:S11]  /*4480*/  LOP3.LUT P3, RZ, R26, 0x1, RZ, 0xc0, !PT ;  /* 0x000000011aff7812 */ /* 0x008ff6000786c0ff */
[----:B------:R-:W-:Y:S02]  /*4490*/  @!UPT UIADD3 URZ, UPT, UPT, URZ, URZ, URZ ;  /* 0x000000fffffff290 */ /* 0x000fe4000fffe0ff */
[----:B------:R-:W-:Y:S02]  /*44a0*/  @P3 MOV R13, R24 ;  /* 0x00000018000d3202 */ /* 0x000fe40000000f00 */
[----:B------:R-:W-:Y:S01]  /*44b0*/  @P3 LOP3.LUT R8, R25, 0xffff, RZ, 0xc0, !PT ;  /* 0x0000ffff19083812 */ /* 0x000fe200078ec0ff */
[----:B--2---:R-:W-:Y:S06]  /*44c0*/  @!P0 BRA `(.L_x_83) ;  /* 0x0000000000a48947 */ /* 0x004fec0003800000 */
[----:B-1----:R-:W-:Y:S01]  /*44d0*/  IMAD.HI.U32 R35, R22, R7, RZ ;  /* 0x0000000716237227 */ /* 0x002fe200078e00ff */
[----:B------:R-:W-:Y:S02]  /*44e0*/  ISETP.NE.AND P0, PT, R6, 0x1, PT ;  /* 0x000000010600780c */ /* 0x000fe40003f05270 */
[----:B------:R-:W-:Y:S01]  /*44f0*/  ISETP.NE.AND P2, PT, R40, 0x1, PT ;  /* 0x000000012800780c */ /* 0x000fe20003f45270 */
[----:B----4-:R-:W-:Y:S01]  /*4500*/  IMAD.HI.U32 R34, R19, R16, RZ ;  /* 0x0000001013227227 */ /* 0x010fe200078e00ff */
[----:B------:R-:W-:Y:S02]  /*4510*/  SHF.R.U32.HI R35, RZ, R18, R35 ;  /* 0x00000012ff237219 */ /* 0x000fe40000011623 */
[----:B------:R-:W-:Y:S01]  /*4520*/  ISETP.NE.AND P4, PT, R2, 0x1, PT ;  /* 0x000000010200780c */ /* 0x000fe20003f85270 */
[----:B------:R-:W-:Y:S01]  /*4530*/  IMAD.HI.U32 R36, R13, R16, RZ ;  /* 0x000000100d247227 */ /* 0x000fe200078e00ff */
[----:B------:R-:W-:Y:S02]  /*4540*/  SHF.R.U32.HI R34, RZ, R17, R34 ;  /* 0x00000011ff227219 */ /* 0x000fe40000011622 */
[----:B------:R-:W-:Y:S01]  /*4550*/  SEL R3, R22, R35, !P0 ;  /* 0x0000002316037207 */ /* 0x000fe20004000000 */
[C---:B------:R-:W-:Y:S01]  /*4560*/  IMAD.HI.U32 R35, R8.reuse, R7, RZ ;  /* 0x0000000708237227 */ /* 0x040fe200078e00ff */
[----:B------:R-:W-:Y:S02]  /*4570*/  SEL R11, R19, R34, !P4 ;  /* 0x00000022130b7207 */ /* 0x000fe40006000000 */
[----:B------:R-:W-:Y:S01]  /*4580*/  SHF.R.U32.HI R36, RZ, R17, R36 ;  /* 0x00000011ff247219 */ /* 0x000fe20000011624 */
[----:B------:R-:W-:Y:S01]  /*4590*/  IMAD.HI.U32 R38, R3, R4, RZ ;  /* 0x0000000403267227 */ /* 0x000fe200078e00ff */
[----:B------:R-:W-:Y:S03]  /*45a0*/  SHF.R.U32.HI R35, RZ, R18, R35 ;  /* 0x00000012ff237219 */ /* 0x000fe60000011623 */
[----:B------:R-:W-:Y:S01]  /*45b0*/  IMAD.HI.U32 R34, R11, R4, RZ ;  /* 0x000000040b227227 */ /* 0x000fe200078e00ff */
[----:B------:R-:W-:Y:S02]  /*45c0*/  @P2 SHF.R.U32.HI R3, RZ, R5, R38 ;  /* 0x00000005ff032219 */ /* 0x000fe40000011626 */
[----:B------:R-:W-:Y:S02]  /*45d0*/  SEL R9, R8, R35, !P0 ;  /* 0x0000002308097207 */ /* 0x000fe40004000000 */
[----:B------:R-:W-:Y:S01]  /*45e0*/  @P2 SHF.R.U32.HI R11, RZ, R5, R34 ;  /* 0x00000005ff0b2219 */ /* 0x000fe20000011622 */
[C---:B------:R-:W-:Y:S01]  /*45f0*/  IMAD R10, R40.reuse, R3, RZ ;  /* 0x00000003280a7224 */ /* 0x040fe200078e02ff */
[----:B------:R-:W-:Y:S01]  /*4600*/  SEL R3, R13, R36, !P4 ;  /* 0x000000240d037207 */ /* 0x000fe20006000000 */
[C---:B------:R-:W-:Y:S03]  /*4610*/  IMAD.HI.U32 R14, R9.reuse, R4, RZ ;  /* 0x00000004090e7227 */ /* 0x040fe600078e00ff */
[----:B------:R-:W-:Y:S01]  /*4620*/  ISETP.GE.AND P0, PT, R9, R10, PT ;  /* 0x0000000a0900720c */ /* 0x000fe20003f06270 */
[C---:B------:R-:W-:Y:S01]  /*4630*/  IMAD R12, R40.reuse, R11, RZ ;  /* 0x0000000b280c7224 */ /* 0x040fe200078e02ff */
[-C--:B------:R-:W-:Y:S04]  /*4640*/  SHF.R.U32.HI R14, RZ, R5.reuse, R14 ;  /* 0x00000005ff0e7219 */ /* 0x080fe8000001160e */
[----:B------:R-:W-:Y:S02]  /*4650*/  ISETP.GE.OR P0, PT, R3, R12, P0 ;  /* 0x0000000c0300720c */ /* 0x000fe40000706670 */
[----:B------:R-:W-:Y:S05]  /*4660*/  SEL R15, R9, R14, !P2 ;  /* 0x0000000e090f7207 */ /* 0x000fea0005000000 */
[----:B------:R-:W-:Y:S04]  /*4670*/  IMAD.MOV R14, RZ, RZ, -R15 ;  /* 0x000000ffff0e7224 */ /* 0x000fe800078e0a0f */
[----:B------:R-:W-:Y:S02]  /*4680*/  IMAD R14, R40, R14, R9 ;  /* 0x0000000e280e7224 */ /* 0x000fe400078e0209 */
[C---:B------:R-:W-:Y:S05]  /*4690*/  @!P0 IMAD.HI.U32 R10, R3.reuse, R4, RZ ;  /* 0x00000004030a8227 */ /* 0x040fea00078e00ff */
[----:B------:R-:W-:Y:S04]  /*46a0*/  @!P0 SHF.R.U32.HI R10, RZ, R5, R10 ;  /* 0x00000005ff0a8219 */ /* 0x000fe8000001160a */
[----:B------:R-:W-:Y:S01]  /*46b0*/  @!P0 SEL R0, R3, R10, !P2 ;  /* 0x0000000a03008207 */ /* 0x000fe20005000000 */
[----:B------:R-:W-:Y:S03]  /*46c0*/  IMAD.MOV R10, RZ, RZ, -R3 ;  /* 0x000000ffff0a7224 */ /* 0x000fe600078e0a03 */
[----:B------:R-:W-:Y:S01]  /*46d0*/  @!P0 IADD3 R15, PT, PT, R15, -R0, RZ ;  /* 0x800000000f0f8210 */ /* 0x000fe20007ffe0ff */
[----:B------:R-:W-:Y:S01]  /*46e0*/  @!P0 IMAD R0, R11, R14, R0 ;  /* 0x0000000e0b008224 */ /* 0x000fe200078e0200 */
[----:B------:R-:W-:Y:S01]  /*46f0*/  IADD3 R11, PT, PT, -R9, RZ, RZ ;  /* 0x000000ff090b7210 */ /* 0x000fe20007ffe1ff */
[----:B------:R-:W-:Y:S02]  /*4700*/  IMAD R13, R2, R10, R13 ;  /* 0x0000000a020d7224 */ /* 0x000fe400078e020d */
[----:B------:R-:W-:Y:S02]  /*4710*/  @!P0 IMAD R9, R15, R40, R3 ;  /* 0x000000280f098224 */ /* 0x000fe400078e0203 */
[----:B------:R-:W-:Y:S02]  /*4720*/  @!P0 IMAD.MOV.U32 R3, RZ, RZ, R0 ;  /* 0x000000ffff038224 */ /* 0x000fe400078e0000 */
[----:B------:R-:W-:Y:S02]  /*4730*/  IMAD R8, R6, R11, R8 ;  /* 0x0000000b06087224 */ /* 0x000fe400078e0208 */
[----:B------:R-:W-:Y:S02]  /*4740*/  IMAD R13, R3, R2, R13 ;  /* 0x00000002030d7224 */ /* 0x000fe400078e020d */
[----:B------:R-:W-:Y:S02]  /*4750*/  IMAD R8, R9, R6, R8 ;  /* 0x0000000609087224 */ /* 0x000fe400078e0208 */
.L_x_83:
[----:B------:R-:W-:Y:S05]  /*4760*/  BRA.U UP1, `(.L_x_84) ;  /* 0x0000000101107547 */ /* 0x000fea000b800000 */
[----:B------:R-:W-:Y:S04]  /*4770*/  MOV R0, UR6 ;  /* 0x0000000600007c02 */ /* 0x000fe80008000f00 */
[----:B------:R-:W-:Y:S04]  /*4780*/  SHF.L.U32 R3, R0, 0x1f, RZ ;  /* 0x0000001f00037819 */ /* 0x000fe800000006ff */
[----:B------:R-:W2:Y:S02]  /*4790*/  SYNCS.PHASECHK.TRANS64.TRYWAIT P0, [UR7+0x138], R3 ;  /* 0x00013803ff0075a7 */ /* 0x000ea40008001107 */
[----:B--2---:R-:W-:Y:S05]  /*47a0*/  @!P0 BRA `(.L_x_85) ;  /* 0x0000003c00948947 */ /* 0x004fea0003800000 */
.L_x_84:
[----:B------:R-:W-:Y:S02]  /*47b0*/  R2UR UR19, R21 ;  /* 0x00000000151372ca */ /* 0x000fe400000e0000 */
[----:B------:R-:W-:Y:S02]  /*47c0*/  R2UR UR18, R20 ;  /* 0x00000000141272ca */ /* 0x000fe400000e0000 */
[----:B------:R-:W-:Y:S02]  /*47d0*/  ISETP.NE.U32.AND P2, PT, RZ, UR4, PT ;  /* 0x00000004ff007c0c */ /* 0x000fe4000bf45070 */
[----:B------:R-:W-:Y:S02]  /*47e0*/  SHF.L.U32 R12, R31, 0x1f, RZ ;  /* 0x0000001f1f0c7819 */ /* 0x000fe400000006ff */
[----:B------:R-:W-:Y:S05]  /*47f0*/  ISETP.NE.AND.EX P2, PT, RZ, UR5, PT, P2 ;  /* 0x00000005ff007c0c */ /* 0x000fea000bf45320 */
[----:B------:R-:W-:Y:S02]  /*4800*/  USHF.L.U32 UR19, UR19, 0x6, URZ ;  /* 0x0000000613137899 */ /* 0x000fe400080006ff */
[----:B------:R-:W-:Y:S01]  /*4810*/  USHF.L.U32 UR18, UR18, 0x7, URZ ;  /* 0x0000000712127899 */ /* 0x000fe200080006ff */
[----:B------:R-:W-:Y:S11]  /*4820*/  BRA.U !UP3, `(.L_x_86) ;  /* 0x000000010b347547 */ /* 0x000ff6000b800000 */
[----:B------:R-:W-:Y:S01]  /*4830*/  UPLOP3.LUT UP0, UPT, UPT, UPT, UP2, 0x80, 0x8 ;  /* 0x000000000008789c */ /* 0x000fe20003f0f020 */
[----:B--2---:R-:W-:Y:S02]  /*4840*/  HFMA2 R0, -RZ, RZ, 0, 5.9604644775390625e-08 ;  /* 0x00000001ff007431 */ /* 0x004fe400000001ff */
[----:B------:R-:W-:Y:S03]  /*4850*/  IMAD.MOV.U32 R91, RZ, RZ, 0x1 ;  /* 0x00000001ff5b7424 */ /* 0x000fe600078e00ff */
[----:B------:R-:W-:Y:S05]  /*4860*/  PLOP3.LUT P0, PT, PT, PT, UP0, 0x80, 0x8 ;  /* 0x000000000008781c */ /* 0x000fea0003f0f008 */
[----:B------:R-:W2:Y:S01]  /*4870*/  @UP0 LDCU.64 UR10, c[0x0][0x888] ;  /* 0x00011100ff0a07ac */ /* 0x000ea20008000a00 */
[----:B------:R-:W-:Y:S07]  /*4880*/  @UP0 UIMAD UR8, UR36, UR4, URZ ;  /* 0x00000004240802a4 */ /* 0x000fee000f8e02ff */
[----:B------:R-:W-:Y:S01]  /*4890*/  @!P0 PRMT R91, R0, 0x7610, R91 ;  /* 0x00007610005b8816 */ /* 0x000fe2000000005b */
[----:B--2---:R-:W-:Y:S03]  /*48a0*/  @UP0 UIMAD.WIDE UR10, UR8, 0x4, UR10 ;  /* 0x00000004080a08a5 */ /* 0x004fe6000f8e020a */
[----:B------:R-:W2:Y:S03]  /*48b0*/  @!UP0 LDCU UR8, c[0x0][0x880] ;  /* 0x00011000ff0887ac */ /* 0x000ea60008000800 */
[----:B------:R-:W-:Y:S01]  /*48c0*/  IMAD.U32 R10, RZ, RZ, UR10 ;  /* 0x0000000aff0a7e24 */ /* 0x000fe2000f8e00ff */
[----:B------:R-:W-:Y:S05]  /*48d0*/  MOV R11, UR11 ;  /* 0x0000000b000b7c02 */ /* 0x000fea0008000f00 */
[----:B-----5:R3:W5:Y:S02]  /*48e0*/  @P0 LDG.E R50, desc[UR46][R10.64] ;  /* 0x0000002e0a320981 */ /* 0x020764000c1e1900 */
[----:B--23--:R-:W-:Y:S07]  /*48f0*/  @!P0 IMAD.U32 R50, RZ, RZ, UR8 ;  /* 0x00000008ff328e24 */ /* 0x00cfee000f8e00ff */
.L_x_86:
[----:B-----5:R-:W-:Y:S01]  /*4900*/  @!P2 ISETP.EQ.AND P0, PT, R50, RZ, PT ;  /* 0x000000ff3200a20c */ /* 0x020fe20003f02270 */
[----:B------:R-:W-:Y:S01]  /*4910*/  @!UPT UIADD3 URZ, UPT, UPT, URZ, URZ, URZ ;  /* 0x000000fffffff290 */ /* 0x000fe2000fffe0ff */
[----:B------:R-:W-:Y:S11]  /*4920*/  @!P2 BRA `(.L_x_87) ;  /* 0x000000000014a947 */ /* 0x000ff60003800000 */
[----:B------:R-:W-:Y:S02]  /*4930*/  LOP3.LUT P2, RZ, R91, 0xff, RZ, 0xc0, !PT ;  /* 0x000000ff5bff7812 */ /* 0x000fe4000784c0ff */
[----:B------:R-:W-:Y:S04]  /*4940*/  PLOP3.LUT P0, PT, PT, PT, UP0, 0x80, 0x8 ;  /* 0x000000000008781c */ /* 0x000fe80003f0f008 */
[----:B------:R-:W-:Y:S07]  /*4950*/  PLOP3.LUT P0, PT, P0, PT, PT, 0x8, 0x80 ;  /* 0x000000000080781c */ /* 0x000fee000070e170 */
[----:B------:R-:W-:Y:S11]  /*4960*/  @P2 ISETP.EQ.AND P0, PT, R50, RZ, PT ;  /* 0x000000ff3200220c */ /* 0x000ff60003f02270 */
[----:B------:R-:W-:Y:S02]  /*4970*/  @!UPT UIADD3 URZ, UPT, UPT, URZ, URZ, URZ ;  /* 0x000000fffffff290 */ /* 0x000fe4000fffe0ff */
.L_x_87:
[----:B------:R-:W3:Y:S01]  /*4980*/  SYNCS.PHASECHK.TRANS64.TRYWAIT P2, [UR7+0x120], R12 ;  /* 0x0001200cff0075a7 */ /* 0x000ee20008041107 */
[----:B------:R-:W-:Y:S04]  /*4990*/  ELECT P4, URZ, PT ;  /* 0x0000000000ff782f */ /* 0x000fe80003880000 */
[----:B------:R-:W-:Y:S11]  /*49a0*/  PLOP3.LUT P4, PT, P0, P4, PT, 0xf2, 0x2f ;  /* 0x00000000002f781c */ /* 0x000ff60000789e72 */
[----:B------:R-:W-:Y:S02]  /*49b0*/  @!UPT UIADD3 URZ, UPT, UPT, URZ, URZ, URZ ;  /* 0x000000fffffff290 */ /* 0x000fe4000fffe0ff */
[----:B-1----:R-:W-:Y:S05]  /*49c0*/  @!P4 IADD3 R21, P0, PT, R32, 0x580, RZ ;  /* 0x000005802015c810 */ /* 0x002fea0007f1e0ff */
[----:B------:R-:W-:Y:S01]  /*49d0*/  @!P4 IMAD.X R20, RZ, RZ, R33, P0 ;  /* 0x000000ffff14c224 */ /* 0x000fe200000e0621 */
[----:B---3--:R-:W-:Y:S07]  /*49e0*/  @!P2 BRA `(.L_x_88) ;  /* 0x0000003c001ca947 */ /* 0x008fee0003800000 */
.L_x_175:
[----:B------:R-:W3:Y:S01]  /*49f0*/  LDC.64 R14, c[0x0][0xb10] ;  /* 0x0002c400ff0e7b82 */ /* 0x000ee20000000a00 */
[----:B------:R-:W-:Y:S01]  /*4a00*/  @!P4 R2UR UR8, R20 ;  /* 0x000000001408c2ca */ /* 0x000fe200000e0000 */
[----:B------:R-:W-:Y:S01]  /*4a10*/  VOTEU.ALL UP1, P4 ;  /* 0x0000000000ff7886 */ /* 0x000fe20002020000 */
[----:B------:R-:W-:Y:S01]  /*4a20*/  @!P4 R2UR UR9, R21 ;  /* 0x000000001509c2ca */ /* 0x000fe200000e0000 */
[----:B------:R-:W-:Y:S01]  /*4a30*/  UMOV UR10, 0x0 ;  /* 0x00000000000a7882 */ /* 0x000fe20000000000 */
[----:B------:R-:W-:Y:S03]  /*4a40*/  UMOV UR11, 0x10000000 ;  /* 0x10000000000b7882 */ /* 0x000fe60000000000 */
[----:B------:R-:W5:Y:S01]  /*4a50*/  LDC.64 R10, c[0x0][0xb18] ;  /* 0x0002c600ff0a7b82 */ /* 0x000f620000000a00 */
[----:B------:R-:W-:Y:S01]  /*4a60*/  @!UP1 UIADD3 UR16, UPT, UPT, UR7, 0x200, URZ ;  /* 0x0000020007109890 */ /* 0x000fe2000fffe0ff */
[----:B------:R-:W-:Y:S01]  /*4a70*/  @P3 SHF.R.U32.HI R28, RZ, 0x10, R25 ;  /* 0x00000010ff1c3819 */ /* 0x000fe20000011619 */
[----:B------:R-:W-:Y:S01]  /*4a80*/  VOTEU.ALL UP1, P4 ;  /* 0x0000000000ff7886 */ /* 0x000fe20002020000 */
[----:B------:R-:W-:Y:S01]  /*4a90*/  UMOV UR20, UR36 ;  /* 0x0000002400147c82 */ /* 0x000fe20008000000 */
[----:B------:R-:W-:Y:S03]  /*4aa0*/  VIADD R30, R30, 0x1 ;  /* 0x000000011e1e7836 */ /* 0x000fe60000000000 */
[----:B--2---:R-:W2:Y:S01]  /*4ab0*/  @!P1 LDC R0, c[0x0][0xb20] ;  /* 0x0002c800ff009b82 */ /* 0x004ea20000000800 */
[----:B------:R-:W-:Y:S01]  /*4ac0*/  IMAD.U32 R21, RZ, RZ, UR8 ;  /* 0x00000008ff157e24 */ /* 0x000fe2000f8e00ff */
[----:B------:R-:W-:Y:S06]  /*4ad0*/  UPRMT UR8, UR37, 0x654, UR17 ;  /* 0x0000065425087896 */ /* 0x000fec0008000011 */
[----:B-1----:R-:W1:Y:S01]  /*4ae0*/  @!P1 LDC R3, c[0x0][0xb0c] ;  /* 0x0002c300ff039b82 */ /* 0x002e620000000800 */
[----:B------:R-:W-:Y:S01]  /*4af0*/  IMAD.U32 R20, RZ, RZ, UR9 ;  /* 0x00000009ff147e24 */ /* 0x000fe2000f8e00ff */
[----:B------:R-:W-:Y:S04]  /*4b00*/  @!P4 R2UR UR15, R21 ;  /* 0x00000000150fc2ca */ /* 0x000fe800000e0000 */
[----:B------:R-:W-:Y:S01]  /*4b10*/  @!P4 R2UR UR14, R20 ;  /* 0x00000000140ec2ca */ /* 0x000fe200000e0000 */
[----:B------:R-:W-:Y:S11]  /*4b20*/  @!P4 IMAD.MOV.U32 R20, RZ, RZ, 0x1000 ;  /* 0x00001000ff14c424 */ /* 0x000ff600078e00ff */
[----:B------:R-:W-:Y:S01]  /*4b30*/  @!UPT UIADD3 URZ, UPT, UPT, URZ, URZ, URZ ;  /* 0x000000fffffff290 */ /* 0x000fe2000fffe0ff */
[----:B------:R1:W-:Y:S01]  /*4b40*/  @!UP1 UTMALDG.3D [UR16], [UR14], desc[UR10] ;  /* 0x00000a100e0095b4 */ /* 0x0003e20008011000 */
[----:B------:R1:W-:Y:S02]  /*4b50*/  @!P4 SYNCS.ARRIVE.TRANS64.RED.A0TR RZ, [UR7+0x110], R20 ;  /* 0x00011014ffffc9a7 */ /* 0x0003e40008300407 */
[----:B-1----:R-:W-:Y:S01]  /*4b60*/  @!P1 ISETP.NE.AND P2, PT, R3, 0x1, PT ;  /* 0x000000010300980c */ /* 0x002fe20003f45270 */
[C---:B---3--:R-:W-:Y:S01]  /*4b70*/  @!P1 IMAD.HI.U32 R14, R13.reuse, R14, RZ ;  /* 0x0000000e0d0e9227 */ /* 0x048fe200078e00ff */
[----:B-----5:R-:W-:Y:S03]  /*4b80*/  @!P1 ISETP.NE.AND P0, PT, R10, 0x1, PT ;  /* 0x000000010a00980c */ /* 0x020fe60003f05270 */
[C---:B------:R-:W-:Y:S01]  /*4b90*/  @!P1 IMAD.HI.U32 R11, R8.reuse, R11, RZ ;  /* 0x0000000b080b9227 */ /* 0x040fe200078e00ff */
[----:B------:R-:W-:Y:S04]  /*4ba0*/  @!P1 SHF.R.U32.HI R14, RZ, R15, R14 ;  /* 0x0000000fff0e9219 */ /* 0x000fe8000001160e */
[----:B--2---:R-:W-:Y:S01]  /*4bb0*/  @!P1 SHF.R.U32.HI R9, RZ, R0, R11 ;  /* 0x00000000ff099219 */ /* 0x004fe2000001160b */
[----:B------:R-:W-:Y:S01]  /*4bc0*/  SYNCS.ARRIVE.TRANS64.RED.A1T0 RZ, [UR8], RZ ;  /* 0x000000ffffff79a7 */ /* 0x000fe20008100408 */
[----:B------:R-:W-:Y:S02]  /*4bd0*/  @!P1 SEL R14, R13, R14, !P2 ;  /* 0x0000000e0d0e9207 */ /* 0x000fe40005000000 */
[----:B------:R-:W-:Y:S01]  /*4be0*/  @!P1 SEL R9, R8, R9, !P0 ;  /* 0x0000000908099207 */ /* 0x000fe20004000000 */
[----:B------:R-:W1:Y:S04]  /*4bf0*/  SYNCS.PHASECHK.TRANS64.TRYWAIT P5, [UR7+0x128], R12 ;  /* 0x0001280cff0075a7 */ /* 0x000e6800080a1107 */
[----:B------:R-:W-:Y:S02]  /*4c00*/  @!P1 IMAD.IADD R0, R9, 0x1, -R14 ;  /* 0x0000000109009824 */ /* 0x000fe400078e0a0e */
[----:B------:R-:W-:Y:S02]  /*4c10*/  @!P1 IMAD.IADD R9, R14, 0x1, -R9 ;  /* 0x000000010e099824 */ /* 0x000fe400078e0a09 */
[----:B------:R-:W-:Y:S02]  /*4c20*/  @!P1 IMAD R13, R0, R3, R13 ;  /* 0x00000003000d9224 */ /* 0x000fe400078e020d */
[----:B------:R-:W-:Y:S01]  /*4c30*/  @!P1 IMAD R8, R9, R10, R8 ;  /* 0x0000000a09089224 */ /* 0x000fe200078e0208 */
[----:B-1----:R-:W-:Y:S06]  /*4c40*/  @!P5 BRA `(.L_x_89) ;  /* 0x00000038009cd947 */ /* 0x002fec0003800000 */
.L_x_177:
[----:B-1----:R-:W-:Y:S01]  /*4c50*/  @!P4 IADD3 R3, P0, PT, R32, 0x580, RZ ;  /* 0x000005802003c810 */ /* 0x002fe20007f1e0ff */
[----:B------:R-:W-:Y:S01]  /*4c60*/  VOTEU.ALL UP1, P4 ;  /* 0x0000000000ff7886 */ /* 0x000fe20002020000 */
[----:B------:R-:W-:Y:S01]  /*4c70*/  UMOV UR20, 0x0 ;  /* 0x0000000000147882 */ /* 0x000fe20000000000 */
[----:B------:R-:W-:Y:S01]  /*4c80*/  UMOV UR21, 0x10000000 ;  /* 0x1000000000157882 */ /* 0x000fe20000000000 */
[----:B------:R-:W-:Y:S01]  /*4c90*/  @!P4 R2UR UR9, R3 ;  /* 0x000000000309c2ca */ /* 0x000fe200000e0000 */
[----:B------:R-:W-:Y:S01]  /*4ca0*/  @!P4 IMAD.X R0, RZ, RZ, R33, P0 ;  /* 0x000000ffff00c224 */ /* 0x000fe200000e0621 */
[----:B------:R-:W-:Y:S01]  /*4cb0*/  @!UP1 UIADD3 UR10, UPT, UPT, UR18, 0x40, URZ ;  /* 0x00000040120a9890 */ /* 0x000fe2000fffe0ff */
[----:B------:R-:W-:Y:S01]  /*4cc0*/  ISETP.NE.AND P0, PT, R30, 0x2, PT ;  /* 0x000000021e00780c */ /* 0x000fe20003f05270 */
[----:B------:R-:W-:Y:S01]  /*4cd0*/  UMOV UR11, UR19 ;  /* 0x00000013000b7c82 */ /* 0x000fe20008000000 */
[----:B------:R-:W-:Y:S01]  /*4ce0*/  UMOV UR12, UR36 ;  /* 0x00000024000c7c82 */ /* 0x000fe20008000000 */
[----:B------:R-:W-:Y:S01]  /*4cf0*/  @!P4 R2UR UR8, R0 ;  /* 0x000000000008c2ca */ /* 0x000fe200000e0000 */
[----:B------:R-:W-:Y:S01]  /*4d00*/  IMAD.IADD R20, R8, 0x1, R83 ;  /* 0x0000000108147824 */ /* 0x000fe200078e0253 */
[----:B------:R-:W-:Y:S01]  /*4d10*/  @P3 R2UR UR36, R28 ;  /* 0x000000001c2432ca */ /* 0x000fe200000e0000 */
[----:B------:R-:W-:Y:S01]  /*4d20*/  IMAD.IADD R21, R13, 0x1, R90 ;  /* 0x000000010d157824 */ /* 0x000fe200078e025a */
[----:B------:R-:W-:Y:S02]  /*4d30*/  SEL R0, RZ, 0x1, P0 ;  /* 0x00000001ff007807 */ /* 0x000fe40000000000 */
[----:B------:R-:W-:Y:S01]  /*4d40*/  LOP3.LUT R31, R31, 0x1, RZ, 0x3c, !PT ;  /* 0x000000011f1f7812 */ /* 0x000fe200078e3cff */
[----:B------:R-:W-:Y:S01]  /*4d50*/  IMAD.U32 R10, RZ, RZ, UR9 ;  /* 0x00000009ff0a7e24 */ /* 0x000fe2000f8e00ff */
[----:B------:R-:W-:Y:S01]  /*4d60*/  @!UP1 UIADD3 UR9, UPT, UPT, UR7, 0x118, URZ ;  /* 0x0000011807099890 */ /* 0x000fe2000fffe0ff */
[----:B------:R-:W-:Y:S02]  /*4d70*/  LOP3.LUT R29, R29, R0, RZ, 0x3c, !PT ;  /* 0x000000001d1d7212 */ /* 0x000fe400078e3cff */
[----:B------:R-:W-:Y:S02]  /*4d80*/  SEL R30, R30, RZ, P0 ;  /* 0x000000ff1e1e7207 */ /* 0x000fe40000000000 */
[----:B------:R-:W-:Y:S01]  /*4d90*/  IMAD.U32 R11, RZ, RZ, UR8 ;  /* 0x00000008ff0b7e24 */ /* 0x000fe2000f8e00ff */
[----:B------:R-:W-:Y:S01]  /*4da0*/  @!P4 R2UR UR14, R10 ;  /* 0x000000000a0ec2ca */ /* 0x000fe200000e0000 */
[----:B------:R-:W-:Y:S01]  /*4db0*/  @!UP1 UIADD3 UR8, UPT, UPT, UR7, 0x1200, URZ ;  /* 0x0000120007089890 */ /* 0x000fe2000fffe0ff */
[----:B------:R-:W-:Y:S02]  /*4dc0*/  VOTEU.ALL UP1, P4 ;  /* 0x0000000000ff7886 */ /* 0x000fe40002020000 */
[----:B------:R-:W-:Y:S11]  /*4dd0*/  @!P4 R2UR UR15, R11 ;  /* 0x000000000b0fc2ca */ /* 0x000ff600000e0000 */
[----:B------:R-:W-:Y:S02]  /*4de0*/  @!UPT UIADD3 URZ, UPT, UPT, URZ, URZ, URZ ;  /* 0x000000fffffff290 */ /* 0x000fe4000fffe0ff */
[----:B------:R2:W-:Y:S01]  /*4df0*/  @!UP1 UTMALDG.3D [UR8], [UR14], desc[UR20] ;  /* 0x000014080e0095b4 */ /* 0x0005e20008011000 */
[----:B------:R2:W-:Y:S01]  /*4e00*/  @!P4 SYNCS.ARRIVE.TRANS64.RED.A0TR RZ, [UR7+0x118], R23 ;  /* 0x00011817ffffc9a7 */ /* 0x0005e20008300407 */
[----:B------:R-:W-:Y:S01]  /*4e10*/  UPLOP3.LUT UP1, UPT, UPT, UPT, UPT, 0x80, 0x8 ;  /* 0x000000000008789c */ /* 0x000fe20003f2f070 */
[----:B------:R-:W-:Y:S01]  /*4e20*/  SYNCS.ARRIVE.TRANS64.RED.A1T0 RZ, [UR13], RZ ;  /* 0x000000ffffff79a7 */ /* 0x000fe2000810040d */
[----:B------:R-:W-:Y:S09]  /*4e30*/  @P3 BRA `(.L_x_90) ;  /* 0xfffffff400503947 */ /* 0x000ff2000383ffff */
[----:B------:R-:W-:-:S04]  /*4e40*/  SHF.L.U32 R3, R31, 0x1f, RZ ;  /* 0x0000001f1f037819 */ /* 0x000fc800000006ff */
[----:B------:R-:W1:Y:S02]  /*4e50*/  SYNCS.PHASECHK.TRANS64.TRYWAIT P0, [UR7+0x120], R3 ;  /* 0x00012003ff0075a7 */ /* 0x000e640008001107 */
[----:B-1----:R-:W-:Y:S05]  /*4e60*/  @!P0 BRA `(.L_x_91) ;  /* 0x00000038002c8947 */ /* 0x002fea0003800000 */
.L_x_179:
[----:B-1----:R-:W-:-:S07]  /*4e70*/  MOV R0, UR7 ;  /* 0x0000000700007c02 */ /* 0x002fce0008000f00 */
.L_x_92:
[----:B-1----:R-:W-:-:S04]  /*4e80*/  SHF.L.U32 R3, R31, 0x1f, RZ ;  /* 0x0000001f1f037819 */ /* 0x002fc800000006ff */
[----:B------:R1:W3:Y:S03]  /*4e90*/  SYNCS.PHASECHK.TRANS64.TRYWAIT P0, [R0+URZ+0x128], R3 ;  /* 0x00012803000075a7 */ /* 0x0002e600080011ff */
[----:B---3--:R-:W-:Y:S05]  /*4ea0*/  @!P0 NANOSLEEP.SYNCS 0x989680 ;  /* 0x009896800000895d */ /* 0x008fea0003900000 */
[----:B------:R-:W3:Y:S02]  /*4eb0*/  @!P0 SYNCS.PHASECHK.TRANS64 P0, [R0+URZ+0x128], R3 ;  /* 0x00012803000085a7 */ /* 0x000ee400080010ff */
[----:B--23--:R-:W-:Y:S05]  /*4ec0*/  @P0 EXIT ;  /* 0x000000000000094d */ /* 0x00cfea0003800000 */
[----:B------:R-:W-:Y:S05]  /*4ed0*/  BRA `(.L_x_92) ;  /* 0xfffffffc00e87947 */ /* 0x000fea000383ffff */
.L_x_81:
[----:B------:R-:W-:-:S06]  /*4ee0*/  UISETP.GE.AND UP1, UPT, UR8, 0x4, UPT ;  /* 0x000000040800788c */ /* 0x000fcc000bf26270 */
[----:B------:R-:W-:-:S13]  /*4ef0*/  PLOP3.LUT P0, PT, PT, PT, UP1, 0x80, 0x8 ;  /* 0x000000000008781c */ /* 0x000fda0003f0f018 */
[----:B------:R-:W-:Y:S05]  /*4f00*/  @!P0 EXIT ;  /* 0x000000000000894d */ /* 0x000fea0003800000 */
[----:B------:R-:W-:Y:S01]  /*4f10*/  BAR.SYNC.DEFER_BLOCKING 0x6, 0xa0 ;  /* 0x0182800000007b1d */ /* 0x000fe20000010000 */
[C---:B------:R-:W-:Y:S01]  /*4f20*/  IMAD.SHL.U32 R2, R103.reuse, 0x40, RZ ;  /* 0x0000004067027824 */ /* 0x040fe200078e00ff */
[C---:B------:R-:W-:Y:S01]  /*4f30*/  LOP3.LUT R105, R103.reuse, 0x60, RZ, 0xc0, !PT ;  /* 0x0000006067697812 */ /* 0x040fe200078ec0ff */
[C---:B------:R-:W-:Y:S02]  /*4f40*/  IMAD.SHL.U32 R95, R103.reuse, 0x20, RZ ;  /* 0x00000020675f7824 */ /* 0x040fe400078e00ff */
[----:B------:R-:W-:Y:S02]  /*4f50*/  HFMA2 R44, -RZ, RZ, 0, 0 ;  /* 0x00000000ff2c7431 */ /* 0x000fe400000001ff */
[C---:B------:R-:W-:Y:S01]  /*4f60*/  IMAD.SHL.U32 R0, R103.reuse, 0x8, RZ ;  /* 0x0000000867007824 */ /* 0x040fe200078e00ff */
[----:B------:R-:W-:Y:S01]  /*4f70*/  UMOV UR49, 0x400 ;  /* 0x0000040000317882 */ /* 0x000fe20000000000 */
[----:B------:R-:W1:Y:S01]  /*4f80*/  LDC R93, c[0x0][0x370] ;  /* 0x0000dc00ff5d7b82 */ /* 0x000e620000000800 */
[----:B------:R-:W-:Y:S01]  /*4f90*/  ULEA UR49, UR37, UR49, 0x18 ;  /* 0x0000003125317291 */ /* 0x000fe2000f8ec0ff */
[----:B------:R-:W-:Y:S01]  /*4fa0*/  LOP3.LUT R5, R2, 0x180, RZ, 0xc0, !PT ;  /* 0x0000018002057812 */ /* 0x000fe200078ec0ff */
[----:B------:R-:W-:Y:S01]  /*4fb0*/  IMAD.U32 R46, R103, 0x10000, RZ ;  /* 0x00010000672e7824 */ /* 0x000fe200078e00ff */
[----:B------:R-:W-:Y:S01]  /*4fc0*/  LOP3.LUT R95, R95, 0xc00, RZ, 0xc0, !PT ;  /* 0x00000c005f5f7812 */ /* 0x000fe200078ec0ff */
[----:B------:R-:W-:Y:S01]  /*4fd0*/  UIADD3 UR4, UPT, UPT, UR49, 0x2200, URZ ;  /* 0x0000220031047890 */ /* 0x000fe2000fffe0ff */
[----:B------:R-:W-:Y:S01]  /*4fe0*/  LOP3.LUT R0, R5, 0x30, R0, 0xf8, !PT ;  /* 0x0000003005007812 */ /* 0x000fe200078ef800 */
[----:B------:R-:W-:Y:S01]  /*4ff0*/  IMAD.SHL.U32 R5, R103, 0x2, RZ ;  /* 0x0000000267057824 */ /* 0x000fe200078e00ff */
[----:B------:R-:W2:Y:S01]  /*5000*/  LDC R42, c[0x0][0xb0c] ;  /* 0x0002c300ff2a7b82 */ /* 0x000ea20000000800 */
[----:B------:R-:W-:Y:S01]  /*5010*/  LOP3.LUT R95, R95, 0x40, R2, 0xf8, !PT ;  /* 0x000000405f5f7812 */ /* 0x000fe200078ef802 */
[----:B------:R-:W-:Y:S01]  /*5020*/  IMAD.MOV.U32 R102, RZ, RZ, RZ ;  /* 0x000000ffff667224 */ /* 0x000fe200078e00ff */
[----:B------:R-:W-:Y:S01]  /*5030*/  LOP3.LUT R46, R46, 0x600000, RZ, 0xc0, !PT ;  /* 0x006000002e2e7812 */ /* 0x000fe200078ec0ff */
[----:B------:R-:W-:Y:S01]  /*5040*/  IMAD.MOV.U32 R107, RZ, RZ, RZ ;  /* 0x000000ffff6b7224 */ /* 0x000fe200078e00ff */
[----:B------:R-:W-:-:S02]  /*5050*/  LOP3.LUT R0, R0, 0x20, R5, 0x78, !PT ;  /* 0x0000002000007812 */ /* 0x000fc400078e7805 */
[----:B------:R-:W-:Y:S02]  /*5060*/  CS2R R100, SRZ ;  /* 0x0000000000647805 */ /* 0x000fe4000001ff00 */
[----:B------:R-:W-:Y:S01]  /*5070*/  LOP3.LUT R95, R95, 0x200, R2, 0xf8, !PT ;  /* 0x000002005f5f7812 */ /* 0x000fe200078ef802 */
[----:B------:R-:W4:Y:S01]  /*5080*/  LDC R92, c[0x0][0xb20] ;  /* 0x0002c800ff5c7b82 */ /* 0x000f220000000800 */
[----:B------:R-:W3:Y:S01]  /*5090*/  LDS R3, [UR49+0x1f0] ;  /* 0x0001f031ff037984 */ /* 0x000ee20008000800 */
[----:B------:R-:W-:Y:S01]  /*50a0*/  LOP3.LUT R103, R103, 0x2, RZ, 0xc0, !PT ;  /* 0x0000000267677812 */ /* 0x000fe200078ec0ff */
[----:B------:R-:W-:Y:S01]  /*50b0*/  IMAD.MOV.U32 R99, RZ, RZ, RZ ;  /* 0x000000ffff637224 */ /* 0x000fe200078e00ff */
[----:B------:R-:W-:Y:S01]  /*50c0*/  LOP3.LUT R95, R95, R0, RZ, 0xfc, !PT ;  /* 0x000000005f5f7212 */ /* 0x000fe200078efcff */
[----:B------:R-:W-:Y:S01]  /*50d0*/  IMAD.U32 R104, RZ, RZ, UR4 ;  /* 0x00000004ff687e24 */ /* 0x000fe2000f8e00ff */
[----:B------:R-:W-:Y:S01]  /*50e0*/  IADD3 R97, PT, PT, -R103, RZ, RZ ;  /* 0x000000ff67617210 */ /* 0x000fe20007ffe1ff */
[----:B------:R-:W1:Y:S01]  /*50f0*/  LDCU.64 UR52, c[0x0][0x348] ;  /* 0x00006900ff3477ac */ /* 0x000e620008000a00 */
[----:B------:R-:W1:Y:S01]  /*5100*/  LDC R41, c[0x0][0xb30] ;  /* 0x0002cc00ff297b82 */ /* 0x000e620000000800 */
[----:B------:R-:W1:Y:S01]  /*5110*/  LDCU.64 UR38, c[0x0][0x888] ;  /* 0x00011100ff2677ac */ /* 0x000e620008000a00 */
[----:B------:R-:W1:Y:S06]  /*5120*/  LDCU.64 UR44, c[0x0][0x890] ;  /* 0x00011200ff2c77ac */ /* 0x000e6c0008000a00 */
[----:B------:R-:W1:Y:S01]  /*5130*/  LDC.64 R88, c[0x0][0xb10] ;  /* 0x0002c400ff587b82 */ /* 0x000e620000000a00 */
[----:B------:R-:W-:-:S07]  /*5140*/  UIADD3 UR48, UPT, UPT, UR49, 0x200, URZ ;  /* 0x0000020031307890 */ /* 0x000fce000fffe0ff */
[----:B------:R-:W1:Y:S08]  /*5150*/  LDC.64 R38, c[0x0][0xb18] ;  /* 0x0002c600ff267b82 */ /* 0x000e700000000a00 */
[----:B------:R-:W1:Y:S08]  /*5160*/  LDC.64 R36, c[0x0][0xb28] ;  /* 0x0002ca00ff247b82 */ /* 0x000e700000000a00 */
[----:B------:R-:W1:Y:S01]  /*5170*/  LDC.64 R86, c[0x0][0x8b0] ;  /* 0x00022c00ff567b82 */ /* 0x000e620000000a00 */
[----:B---3--:R-:W-:-:S07]  /*5180*/  IMAD.IADD R46, R3, 0x1, R46 ;  /* 0x00000001032e7824 */ /* 0x008fce00078e022e */
[----:B------:R-:W3:Y:S08]  /*5190*/  LDC.64 R84, c[0x0][0x8a8] ;  /* 0x00022a00ff547b82 */ /* 0x000ef00000000a00 */
[----:B--2-4-:R-:W1:Y:S02]  /*51a0*/  LDC R94, c[0x0][0x374] ;  /* 0x0000dd00ff5e7b82 */ /* 0x014e640000000800 */
.L_x_118:
[----:B------:R-:W-:Y:S02]  /*51b0*/  LEA R0, R107, UR49, 0x3 ;  /* 0x000000316b007c11 */ /* 0x000fe4000f8e18ff */
[----:B------:R-:W-:Y:S02]  /*51c0*/  SHF.L.U32 R3, R101, 0x1f, RZ ;  /* 0x0000001f65037819 */ /* 0x000fe400000006ff */
[----:B------:R-:W-:Y:S02]  /*51d0*/  LEA R16, R107, UR49, 0x4 ;  /* 0x000000316b107c11 */ /* 0x000fe4000f8e20ff */
[----:B------:R-:W2:Y:S02]  /*51e0*/  SYNCS.PHASECHK.TRANS64.TRYWAIT P0, [R0+URZ+0x140], R3 ;  /* 0x00014003000075a7 */ /* 0x000ea400080011ff */
[----:B-12---:R-:W-:Y:S05]  /*51f0*/  @!P0 BRA `(.L_x_93) ;  /* 0x0000003400608947 */ /* 0x006fea0003800000 */
.L_x_180:
[----:B------:R-:W4:Y:S01]  /*5200*/  LDC.64 R12, c[0x0][0xb10] ;  /* 0x0002c400ff0c7b82 */ /* 0x000f220000000a00 */
[----:B------:R-:W3:Y:S01]  /*5210*/  LDS.128 R16, [R16+0x1d0] ;  /* 0x0001d00010107984 */ /* 0x000ee20000000c00 */
[----:B-1----:R-:W-:Y:S01]  /*5220*/  ISETP.NE.AND P1, PT, R41, 0x1, PT ;  /* 0x000000012900780c */ /* 0x002fe20003f25270 */
[----:B--2---:R-:W-:Y:S01]  /*5230*/  VIADD R0, R0, 0x150 ;  /* 0x0000015000007836 */ /* 0x004fe20000000000 */
[----:B------:R-:W-:Y:S04]  /*5240*/  ISETP.GE.AND P0, PT, R40, 0x1, PT ;  /* 0x000000012800780c */ /* 0x000fe80003f06270 */
[----:B------:R-:W1:Y:S01]  /*5250*/  LDC.64 R10, c[0x0][0xb18] ;  /* 0x0002c600ff0a7b82 */ /* 0x000e620000000a00 */
[----:B------:R-:W-:Y:S01]  /*5260*/  PRMT R0, RZ, 0x654, R0 ;  /* 0x00000654ff007816 */ /* 0x000fe20000000000 */
[----:B------:R-:W-:Y:S01]  /*5270*/  @!PT LDS RZ, [RZ] ;  /* 0x00000000fffff984 */ /* 0x000fe20000000800 */
[----:B------:R-:W-:Y:S01]  /*5280*/  @!PT LDS RZ, [RZ] ;  /* 0x00000000fffff984 */ /* 0x000fe20000000800 */
[----:B------:R-:W-:Y:S01]  /*5290*/  @!PT LDS RZ, [RZ] ;  /* 0x00000000fffff984 */ /* 0x000fe20000000800 */
[----:B------:R-:W-:Y:S01]  /*52a0*/  @!PT LDS RZ, [RZ] ;  /* 0x00000000fffff984 */ /* 0x000fe20000000800 */
[----:B------:R2:W-:Y:S06]  /*52b0*/  MEMBAR.ALL.CTA ;  /* 0x0000000000007992 */ /* 0x0005ec0000008000 */
[----:B--2---:R-:W2:Y:S01]  /*52c0*/  FENCE.VIEW.ASYNC.S ;  /* 0x00000000000073c6 */ /* 0x004ea20000000000 */
[----:B------:R-:W1:Y:S08]  /*52d0*/  @!P1 LDC R14, c[0x0][0xb20] ;  /* 0x0002c800ff0e9b82 */ /* 0x000e700000000800 */
[----:B------:R-:W1:Y:S01]  /*52e0*/  @!P1 LDC R9, c[0x0][0xb0c] ;  /* 0x0002c300ff099b82 */ /* 0x000e620000000800 */
[----:B--2---:R2:W-:Y:S01]  /*52f0*/  SYNCS.ARRIVE.TRANS64.RED.A1T0 RZ, [R0+URZ], RZ ;  /* 0x000000ff00ff79a7 */ /* 0x0045e200081004ff */
[----:B---3--:R-:W-:Y:S04]  /*5300*/  LOP3.LUT P4, RZ, R18, 0x1, RZ, 0xc0, !PT ;  /* 0x0000000112ff7812 */ /* 0x008fe8000788c0ff */
[----:B------:R-:W-:Y:S09]  /*5310*/  P2R R106, PR, RZ, 0x10 ;  /* 0x00000010ff6a7803 */ /* 0x000ff20000000000 */
[----:B------:R-:W-:Y:S02]  /*5320*/  @P4 MOV R45, R16 ;  /* 0x00000010002d4202 */ /* 0x000fe40000000f00 */
[----:B------:R-:W-:Y:S01]  /*5330*/  @P4 LOP3.LUT R43, R17, 0xffff, RZ, 0xc0, !PT ;  /* 0x0000ffff112b4812 */ /* 0x000fe200078ec0ff */
[----:B--2-4-:R-:W-:Y:S06]  /*5340*/  @!P0 BRA `(.L_x_94) ;  /* 0x0000000000a48947 */ /* 0x014fec0003800000 */
[----:B------:R-:W-:Y:S01]  /*5350*/  IMAD.HI.U32 R23, R94, R39, RZ ;  /* 0x000000275e177227 */ /* 0x000fe200078e00ff */
[----:B------:R-:W-:Y:S02]  /*5360*/  ISETP.NE.AND P0, PT, R38, 0x1, PT ;  /* 0x000000012600780c */ /* 0x000fe40003f05270 */
[----:B------:R-:W-:Y:S01]  /*5370*/  ISETP.NE.AND P2, PT, R40, 0x1, PT ;  /* 0x000000012800780c */ /* 0x000fe20003f45270 */
[----:B------:R-:W-:Y:S01]  /*5380*/  IMAD.HI.U32 R22, R93, R88, RZ ;  /* 0x000000585d167227 */ /* 0x000fe200078e00ff */
[----:B------:R-:W-:Y:S02]  /*5390*/  SHF.R.U32.HI R23, RZ, R92, R23 ;  /* 0x0000005cff177219 */ /* 0x000fe40000011617 */
[----:B------:R-:W-:Y:S01]  /*53a0*/  ISETP.NE.AND P3, PT, R42, 0x1, PT ;  /* 0x000000012a00780c */ /* 0x000fe20003f65270 */
[----:B------:R-:W-:Y:S01]  /*53b0*/  IMAD.HI.U32 R26, R45, R88, RZ ;  /* 0x000000582d1a7227 */ /* 0x000fe200078e00ff */
[----:B------:R-:W-:Y:S02]  /*53c0*/  SHF.R.U32.HI R22, RZ, R89, R22 ;  /* 0x00000059ff167219 */ /* 0x000fe40000011616 */
[----:B------:R-:W-:Y:S01]  /*53d0*/  SEL R3, R94, R23, !P0 ;  /* 0x000000175e037207 */ /* 0x000fe20004000000 */
[----:B------:R-:W-:Y:S01]  /*53e0*/  IMAD.HI.U32 R23, R43, R39, RZ ;  /* 0x000000272b177227 */ /* 0x000fe200078e00ff */
[----:B------:R-:W-:Y:S02]  /*53f0*/  SEL R7, R93, R22, !P3 ;  /* 0x000000165d077207 */ /* 0x000fe40005800000 */
[----:B------:R-:W-:Y:S01]  /*5400*/  SHF.R.U32.HI R26, RZ, R89, R26 ;  /* 0x00000059ff1a7219 */ /* 0x000fe2000001161a */
[-C--:B------:R-:W-:Y:S04]  /*5410*/  IMAD.HI.U32 R22, R3, R36.reuse, RZ ;  /* 0x0000002403167227 */ /* 0x080fe800078e00ff */
[----:B------:R-:W-:Y:S01]  /*5420*/  IMAD.HI.U32 R24, R7, R36, RZ ;  /* 0x0000002407187227 */ /* 0x000fe200078e00ff */
[-C--:B------:R-:W-:Y:S02]  /*5430*/  @P2 SHF.R.U32.HI R3, RZ, R37.reuse, R22 ;  /* 0x00000025ff032219 */ /* 0x080fe40000011616 */
[----:B------:R-:W-:Y:S02]  /*5440*/  SHF.R.U32.HI R22, RZ, R92, R23 ;  /* 0x0000005cff167219 */ /* 0x000fe40000011617 */
[----:B------:R-:W-:Y:S01]  /*5450*/  @P2 SHF.R.U32.HI R7, RZ, R37, R24 ;  /* 0x00000025ff072219 */ /* 0x000fe20000011618 */
[C---:B------:R-:W-:Y:S01]  /*5460*/  IMAD R2, R40.reuse, R3, RZ ;  /* 0x0000000328027224 */ /* 0x040fe200078e02ff */
[----:B------:R-:W-:Y:S02]  /*5470*/  SEL R5, R43, R22, !P0 ;  /* 0x000000162b057207 */ /* 0x000fe40004000000 */
[----:B------:R-:W-:Y:S01]  /*5480*/  SEL R3, R45, R26, !P3 ;  /* 0x0000001a2d037207 */ /* 0x000fe20005800000 */
[----:B------:R-:W-:Y:S01]  /*5490*/  IMAD R4, R40, R7, RZ ;  /* 0x0000000728047224 */ /* 0x000fe200078e02ff */
[C---:B------:R-:W-:Y:S01]  /*54a0*/  ISETP.GE.AND P0, PT, R5.reuse, R2, PT ;  /* 0x000000020500720c */ /* 0x040fe20003f06270 */
[----:B------:R-:W-:Y:S03]  /*54b0*/  IMAD.HI.U32 R6, R5, R36, RZ ;  /* 0x0000002405067227 */ /* 0x000fe600078e00ff */
[----:B------:R-:W-:Y:S01]  /*54c0*/  ISETP.GE.OR P0, PT, R3, R4, P0 ;  /* 0x000000040300720c */ /* 0x000fe20000706670 */
[----:B------:R-:W-:Y:S01]  /*54d0*/  IMAD.MOV R4, RZ, RZ, -R3 ;  /* 0x000000ffff047224 */ /* 0x000fe200078e0a03 */
[-C--:B------:R-:W-:Y:S03]  /*54e0*/  SHF.R.U32.HI R6, RZ, R37.reuse, R6 ;  /* 0x00000025ff067219 */ /* 0x080fe60000011606 */
[----:B------:R-:W-:Y:S01]  /*54f0*/  IMAD R45, R42, R4, R45 ;  /* 0x000000042a2d7224 */ /* 0x000fe200078e022d */
[----:B------:R-:W-:Y:S05]  /*5500*/  SEL R15, R5, R6, !P2 ;  /* 0x00000006050f7207 */ /* 0x000fea0005000000 */
[----:B------:R-:W-:Y:S02]  /*5510*/  IMAD.MOV R6, RZ, RZ, -R15 ;  /* 0x000000ffff067224 */ /* 0x000fe400078e0a0f */
[C---:B------:R-:W-:Y:S04]  /*5520*/  @!P0 IMAD.HI.U32 R2, R3.reuse, R36, RZ ;  /* 0x0000002403028227 */ /* 0x040fe800078e00ff */
[----:B------:R-:W-:Y:S01]  /*5530*/  IMAD R6, R40, R6, R5 ;  /* 0x0000000628067224 */ /* 0x000fe200078e0205 */
[----:B------:R-:W-:Y:S04]  /*5540*/  @!P0 SHF.R.U32.HI R2, RZ, R37, R2 ;  /* 0x00000025ff028219 */ /* 0x000fe80000011602 */
[----:B------:R-:W-:Y:S02]  /*5550*/  @!P0 SEL R0, R3, R2, !P2 ;  /* 0x0000000203008207 */ /* 0x000fe40005000000 */
[----:B------:R-:W-:Y:S02]  /*5560*/  IADD3 R2, PT, PT, -R5, RZ, RZ ;  /* 0x000000ff05027210 */ /* 0x000fe40007ffe1ff */
[----:B------:R-:W-:Y:S01]  /*5570*/  @!P0 IADD3 R8, PT, PT, R15, -R0, RZ ;  /* 0x800000000f088210 */ /* 0x000fe20007ffe0ff */
[----:B------:R-:W-:Y:S02]  /*5580*/  @!P0 IMAD R0, R7, R6, R0 ;  /* 0x0000000607008224 */ /* 0x000fe400078e0200 */
[----:B------:R-:W-:Y:S02]  /*5590*/  IMAD R43, R38, R2, R43 ;  /* 0x00000002262b7224 */ /* 0x000fe400078e022b */
[----:B------:R-:W-:Y:S02]  /*55a0*/  @!P0 IMAD R5, R8, R40, R3 ;  /* 0x0000002808058224 */ /* 0x000fe400078e0203 */
[----:B------:R-:W-:Y:S04]  /*55b0*/  @!P0 IMAD.MOV.U32 R3, RZ, RZ, R0 ;  /* 0x000000ffff038224 */ /* 0x000fe800078e0000 */
[----:B------:R-:W-:Y:S02]  /*55c0*/  IMAD R45, R3, R42, R45 ;  /* 0x0000002a032d7224 */ /* 0x000fe400078e022d */
[----:B------:R-:W-:Y:S07]  /*55d0*/  IMAD R43, R5, R38, R43 ;  /* 0x00000026052b7224 */ /* 0x000fee00078e022b */
.L_x_94:
[----:B-1----:R-:W-:Y:S01]  /*55e0*/  @!P1 ISETP.NE.AND P0, PT, R10, 0x1, PT ;  /* 0x000000010a00980c */ /* 0x002fe20003f05270 */
[----:B------:R-:W-:Y:S01]  /*55f0*/  @!P1 IMAD.HI.U32 R0, R45, R12, RZ ;  /* 0x0000000c2d009227 */ /* 0x000fe200078e00ff */
[----:B------:R-:W-:Y:S01]  /*5600*/  @!P1 ISETP.NE.AND P2, PT, R9, 0x1, PT ;  /* 0x000000010900980c */ /* 0x000fe20003f45270 */
[----:B------:R-:W-:Y:S01]  /*5610*/  ULOP3.LUT UP0, URZ, UR48, 0x1b0, URZ, 0xc0, !UPT ;  /* 0x000001b030ff7892 */ /* 0x000fe2000f80c0ff */
[----:B------:R-:W-:Y:S01]  /*5620*/  R2UR UR42, R21 ;  /* 0x00000000152a72ca */ /* 0x000fe200000e0000 */
[----:B------:R-:W-:Y:S01]  /*5630*/  @!P1 IMAD.HI.U32 R3, R43, R11, RZ ;  /* 0x0000000b2b039227 */ /* 0x000fe200078e00ff */
[----:B------:R-:W-:Y:S02]  /*5640*/  @!P1 SHF.R.U32.HI R0, RZ, R13, R0 ;  /* 0x0000000dff009219 */ /* 0x000fe40000011600 */
[----:B------:R-:W-:Y:S01]  /*5650*/  R2UR UR41, R20 ;  /* 0x00000000142972ca */ /* 0x000fe200000e0000 */
[----:B------:R-:W-:Y:S01]  /*5660*/  VIADD R107, R107, 0x1 ;  /* 0x000000016b6b7836 */ /* 0x000fe20000000000 */
[----:B------:R-:W-:Y:S02]  /*5670*/  @!P1 SHF.R.U32.HI R2, RZ, R14, R3 ;  /* 0x0000000eff029219 */ /* 0x000fe40000011603 */
[----:B------:R-:W-:Y:S02]  /*5680*/  @!P1 SEL R3, R45, R0, !P2 ;  /* 0x000000002d039207 */ /* 0x000fe40005000000 */
[----:B------:R-:W-:Y:S02]  /*5690*/  @!P1 SEL R2, R43, R2, !P0 ;  /* 0x000000022b029207 */ /* 0x000fe40004000000 */
[----:B------:R-:W-:Y:S01]  /*56a0*/  @P4 SHF.R.U32.HI R98, RZ, 0x10, R17 ;  /* 0x00000010ff624819 */ /* 0x000fe20000011611 */
[----:B------:R-:W-:Y:S02]  /*56b0*/  USHF.L.U32 UR42, UR42, 0x6, URZ ;  /* 0x000000062a2a7899 */ /* 0x000fe400080006ff */
[----:B------:R-:W-:Y:S02]  /*56c0*/  @!P1 IMAD.IADD R0, R2, 0x1, -R3 ;  /* 0x0000000102009824 */ /* 0x000fe400078e0a03 */
[----:B------:R-:W-:Y:S01]  /*56d0*/  @!P1 IMAD.IADD R2, R3, 0x1, -R2 ;  /* 0x0000000103029824 */ /* 0x000fe200078e0a02 */
[----:B------:R-:W-:Y:S01]  /*56e0*/  USHF.L.U32 UR41, UR41, 0x7, URZ ;  /* 0x0000000729297899 */ /* 0x000fe200080006ff */
[----:B------:R-:W-:Y:S02]  /*56f0*/  @!P1 IMAD R45, R0, R9, R45 ;  /* 0x00000009002d9224 */ /* 0x000fe400078e022d */
[----:B------:R-:W-:Y:S01]  /*5700*/  @!P1 IMAD R43, R2, R10, R43 ;  /* 0x0000000a022b9224 */ /* 0x000fe200078e022b */
[----:B------:R-:W-:Y:S08]  /*5710*/  BRA.U !UP0, `(.L_x_95) ;  /* 0x0000000108407547 */ /* 0x000ff0000b800000 */
[----:B------:R-:W1:Y:S01]  /*5720*/  LDCU.64 UR8, c[0x4][0x80] ;  /* 0x01001000ff0877ac */ /* 0x000e620008000a00 */
[----:B------:R-:W-:Y:S01]  /*5730*/  MOV R3, 0x0 ;  /* 0x0000000000037802 */ /* 0x000fe20000000f00 */
[----:B------:R-:W-:Y:S02]  /*5740*/  HFMA2 R12, -RZ, RZ, 0, 5.9604644775390625e-08 ;  /* 0x00000001ff0c7431 */ /* 0x000fe400000001ff */
[----:B------:R-:W-:Y:S02]  /*5750*/  IMAD.MOV.U32 R8, RZ, RZ, 0x70 ;  /* 0x00000070ff087424 */ /* 0x000fe400078e00ff */
[----:B------:R-:W-:Y:S01]  /*5760*/  IMAD.MOV.U32 R13, RZ, RZ, RZ ;  /* 0x000000ffff0d7224 */ /* 0x000fe200078e00ff */
[----:B------:R-:W2:Y:S01]  /*5770*/  LDCU.64 UR6, c[0x4][0x88] ;  /* 0x01001100ff0677ac */ /* 0x000ea20008000a00 */
[----:B------:R-:W3:Y:S01]  /*5780*/  LDC.64 R2, c[0x4][R3] ;  /* 0x0100000003027b82 */ /* 0x000ee20000000a00 */
[----:B------:R-:W4:Y:S01]  /*5790*/  LDCU.64 UR4, c[0x4][0x8] ;  /* 0x01000100ff0477ac */ /* 0x000f220008000a00 */
[----:B-1----:R-:W-:Y:S01]  /*57a0*/  MOV R5, UR9 ;  /* 0x0000000900057c02 */ /* 0x002fe20008000f00 */
[----:B------:R-:W-:Y:S01]  /*57b0*/  IMAD.U32 R4, RZ, RZ, UR8 ;  /* 0x00000008ff047e24 */ /* 0x000fe2000f8e00ff */
[----:B--2---:R-:W-:Y:S01]  /*57c0*/  MOV R7, UR7 ;  /* 0x0000000700077c02 */ /* 0x004fe20008000f00 */
[----:B------:R-:W-:Y:S01]  /*57d0*/  IMAD.U32 R6, RZ, RZ, UR6 ;  /* 0x00000006ff067e24 */ /* 0x000fe2000f8e00ff */
[----:B----4-:R-:W-:Y:S01]  /*57e0*/  MOV R11, UR5 ;  /* 0x00000005000b7c02 */ /* 0x010fe20008000f00 */
[----:B------:R-:W-:Y:S02]  /*57f0*/  IMAD.U32 R10, RZ, RZ, UR4 ;  /* 0x00000004ff0a7e24 */ /* 0x000fe4000f8e00ff */
[----:B------:R-:W-:Y:S07]  /*5800*/  LEPC R20, `(.L_x_95) ;  /* 0x000000001014794e */ /* 0x000fee0000000000 */
[----:B---3-5:R-:W-:Y:S05]  /*5810*/  CALL.ABS.NOINC R2 ;  /* 0x0000000002007343 */ /* 0x028fea0003c00000 */
.L_x_95:
[----:B------:R-:W-:Y:S01]  /*5820*/  LOP3.LUT P0, RZ, R104, 0x1b0, RZ, 0xc0, !PT ;  /* 0x000001b068ff7812 */ /* 0x000fe2000780c0ff */
[----:B------:R-:W-:Y:S11]  /*5830*/  BSSY.RECONVERGENT B6, `(.L_x_96) ;  /* 0x0000013000067945 */ /* 0x000ff60003800200 */
[----:B------:R-:W-:Y:S01]  /*5840*/  @!UPT UIADD3 URZ, UPT, UPT, URZ, URZ, URZ ;  /* 0x000000fffffff290 */ /* 0x000fe2000fffe0ff */
[----:B------:R-:W-:Y:S05]  /*5850*/  @!P0 BRA `(.L_x_97) ;  /* 0x0000000000408947 */ /* 0x000fea0003800000 */
        /* <DEDUP_REMOVED lines=16> */
.L_x_97:
[----:B------:R-:W-:Y:S05]  /*5960*/  BSYNC.RECONVERGENT B6 ;  /* 0x0000000000067941 */ /* 0x000fea0003800200 */
.L_x_96:
[----:B------:R-:W-:Y:S01]  /*5970*/  ISETP.NE.U32.AND P4, PT, R86, RZ, PT ;  /* 0x000000ff5600720c */ /* 0x000fe20003f85070 */
[----:B------:R-:W-:Y:S01]  /*5980*/  UISETP.NE.AND UP2, UPT, UR50, URZ, UPT ;  /* 0x000000ff3200728c */ /* 0x000fe2000bf45270 */
[----:B------:R-:W-:Y:S01]  /*5990*/  ISETP.NE.U32.AND P2, PT, RZ, UR38, PT ;  /* 0x00000026ff007c0c */ /* 0x000fe2000bf45070 */
[----:B------:R-:W-:Y:S01]  /*59a0*/  UISETP.NE.U32.AND UP1, UPT, UR44, URZ, UPT ;  /* 0x000000ff2c00728c */ /* 0x000fe2000bf25070 */
[----:B------:R-:W-:Y:S01]  /*59b0*/  ISETP.NE.AND.EX P4, PT, R87, RZ, PT, P4 ;  /* 0x000000ff5700720c */ /* 0x000fe20003f85340 */
[----:B------:R-:W-:Y:S01]  /*59c0*/  UPLOP3.LUT UP0, UPT, UPT, UPT, UPT, 0x40, 0x4 ;  /* 0x000000000004789c */ /* 0x000fe20003f0e870 */
[----:B------:R-:W-:Y:S01]  /*59d0*/  ISETP.NE.AND.EX P2, PT, RZ, UR39, PT, P2 ;  /* 0x00000027ff007c0c */ /* 0x000fe2000bf45320 */
[----:B------:R-:W-:Y:S01]  /*59e0*/  UISETP.NE.AND.EX UP1, UPT, UR45, URZ, UPT, UP1 ;  /* 0x000000ff2d00728c */ /* 0x000fe2000bf25310 */
[----:B------:R-:W-:Y:S04]  /*59f0*/  PLOP3.LUT P1, PT, PT, PT, UP2, 0x80, 0x8 ;  /* 0x000000000008781c */ /* 0x000fe80003f2f028 */
[----:B------:R-:W-:Y:S06]  /*5a00*/  @UP2 UPLOP3.LUT UP0, UPT, UPT, UPT, UP1, 0x80, 0x8 ;  /* 0x000000000008289c */ /* 0x000fec0003f0f010 */
[----:B------:R-:W-:Y:S01]  /*5a10*/  PLOP3.LUT P0, PT, PT, PT, UP0, 0x80, 0x8 ;  /* 0x000000000008781c */ /* 0x000fe20003f0f008 */
[----:B------:R-:W-:Y:S01]  /*5a20*/  @!UPT UIADD3 URZ, UPT, UPT, URZ, URZ, URZ ;  /* 0x000000fffffff290 */ /* 0x000fe2000fffe0ff */
[----:B------:R-:W-:Y:S11]  /*5a30*/  BRA.U !UP1, `(.L_x_98) ;  /* 0x0000000109387547 */ /* 0x000ff6000b800000 */
[----:B------:R-:W-:Y:S01]  /*5a40*/  UISETP.NE.U32.AND UP0, UPT, UR38, URZ, UPT ;  /* 0x000000ff2600728c */ /* 0x000fe2000bf05070 */
[----:B------:R-:W-:Y:S02]  /*5a50*/  HFMA2 R0, -RZ, RZ, 0, 5.9604644775390625e-08 ;  /* 0x00000001ff007431 */ /* 0x000fe400000001ff */
[----:B------:R-:W-:Y:S01]  /*5a60*/  IMAD.MOV.U32 R91, RZ, RZ, 0x1 ;  /* 0x00000001ff5b7424 */ /* 0x000fe200078e00ff */
[----:B------:R-:W-:Y:S06]  /*5a70*/  UISETP.NE.AND.EX UP0, UPT, UR39, URZ, UPT, UP0 ;  /* 0x000000ff2700728c */ /* 0x000fec000bf05300 */
[----:B------:R-:W-:Y:S05]  /*5a80*/  PLOP3.LUT P3, PT, PT, PT, UP0, 0x80, 0x8 ;  /* 0x000000000008781c */ /* 0x000fea0003f6f008 */
[----:B------:R-:W1:Y:S01]  /*5a90*/  @UP0 LDCU.64 UR6, c[0x0][0x888] ;  /* 0x00011100ff0607ac */ /* 0x000e620008000a00 */
[----:B------:R-:W-:Y:S07]  /*5aa0*/  @UP0 UIMAD UR4, UR36, UR44, URZ ;  /* 0x0000002c240402a4 */ /* 0x000fee000f8e02ff */
[----:B------:R-:W-:Y:S01]  /*5ab0*/  @!P3 PRMT R91, R0, 0x7610, R91 ;  /* 0x00007610005bb816 */ /* 0x000fe2000000005b */
[----:B-1----:R-:W-:Y:S03]  /*5ac0*/  @UP0 UIMAD.WIDE UR6, UR4, 0x4, UR6 ;  /* 0x00000004040608a5 */ /* 0x002fe6000f8e0206 */
[----:B------:R-:W1:Y:S03]  /*5ad0*/  @!UP0 LDCU UR4, c[0x0][0x880] ;  /* 0x00011000ff0487ac */ /* 0x000e660008000800 */
[----:B------:R-:W-:Y:S01]  /*5ae0*/  IMAD.U32 R2, RZ, RZ, UR6 ;  /* 0x00000006ff027e24 */ /* 0x000fe2000f8e00ff */
[----:B------:R-:W-:Y:S05]  /*5af0*/  MOV R3, UR7 ;  /* 0x0000000700037c02 */ /* 0x000fea0008000f00 */
[----:B-----5:R2:W5:Y:S02]  /*5b00*/  @P3 LDG.E R50, desc[UR46][R2.64] ;  /* 0x0000002e02323981 */ /* 0x020564000c1e1900 */
[----:B-12---:R-:W-:Y:S02]  /*5b10*/  @!P3 IMAD.U32 R50, RZ, RZ, UR4 ;  /* 0x00000004ff32be24 */ /* 0x006fe4000f8e00ff */
.L_x_98:
[----:B------:R-:W-:Y:S05]  /*5b20*/  @!P4 BRA `(.L_x_99) ;  /* 0x000000000020c947 */ /* 0x000fea0003800000 */
[----:B------:R-:W-:Y:S04]  /*5b30*/  ISETP.NE.U32.AND P3, PT, R84, RZ, PT ;  /* 0x000000ff5400720c */ /* 0x000fe80003f65070 */
[----:B------:R-:W-:Y:S11]  /*5b40*/  ISETP.NE.AND.EX P3, PT, R85, RZ, PT, P3 ;  /* 0x000000ff5500720c */ /* 0x000ff60003f65330 */
[----:B------:R-:W-:Y:S02]  /*5b50*/  @!UPT UIADD3 URZ, UPT, UPT, URZ, URZ, URZ ;  /* 0x000000fffffff290 */ /* 0x000fe4000fffe0ff */
[----:B------:R-:W1:Y:S01]  /*5b60*/  @P3 LDC.64 R2, c[0x0][0x8a8] ;  /* 0x00022a00ff023b82 */ /* 0x000e620000000a00 */
[----:B------:R-:W-:Y:S04]  /*5b70*/  @P3 IMAD R0, R86, UR36, RZ ;  /* 0x0000002456003c24 */ /* 0x000fe8000f8e02ff */
[----:B-1----:R-:W-:Y:S05]  /*5b80*/  @P3 IMAD.WIDE R2, R0, 0x4, R2 ;  /* 0x0000000400023825 */ /* 0x002fea00078e0202 */
[----:B-----5:R1:W5:Y:S02]  /*5b90*/  @P3 LDG.E R47, desc[UR46][R2.64] ;  /* 0x0000002e022f3981 */ /* 0x020364000c1e1900 */
[----:B-1----:R-:W2:Y:S02]  /*5ba0*/  @!P3 LDC R47, c[0x0][0x8a0] ;  /* 0x00022800ff2fbb82 */ /* 0x002ea40000000800 */
.L_x_99:
[----:B-----5:R-:W-:Y:S01]  /*5bb0*/  ISETP.NE.AND P4, PT, R50, RZ, PT ;  /* 0x000000ff3200720c */ /* 0x020fe20003f85270 */
[----:B------:R-:W-:Y:S01]  /*5bc0*/  BSSY B1, `(.L_x_100) ;  /* 0x0000042000017945 */ /* 0x000fe20003800000 */
[----:B------:R-:W-:Y:S01]  /*5bd0*/  SEL R9, RZ, 0xffffffff, P2 ;  /* 0xffffffffff097807 */ /* 0x000fe20001000000 */
[----:B------:R-:W-:Y:S01]  /*5be0*/  IMAD.MOV.U32 R55, RZ, RZ, 0x1 ;  /* 0x00000001ff377424 */ /* 0x000fe200078e00ff */
[----:B------:R-:W-:Y:S02]  /*5bf0*/  LOP3.LUT P3, RZ, R91, 0xff, RZ, 0xc0, !PT ;  /* 0x000000ff5bff7812 */ /* 0x000fe4000786c0ff */
[----:B------:R-:W-:Y:S02]  /*5c00*/  CS2R R62, SRZ ;  /* 0x00000000003e7805 */ /* 0x000fe4000001ff00 */
[----:B------:R-:W-:Y:S02]  /*5c10*/  @P1 SEL R2, RZ, 0xffffffff, P4 ;  /* 0xffffffffff021807 */ /* 0x000fe40002000000 */
[----:B------:R-:W-:Y:S02]  /*5c20*/  CS2R R60, SRZ ;  /* 0x00000000003c7805 */ /* 0x000fe4000001ff00 */
[----:B------:R-:W-:Y:S02]  /*5c30*/  LEA R0, R100, UR49, 0x3 ;  /* 0x0000003164007c11 */ /* 0x000fe4000f8e18ff */
[----:B------:R-:W-:Y:S02]  /*5c40*/  CS2R R58, SRZ ;  /* 0x00000000003a7805 */ /* 0x000fe4000001ff00 */
[----:B------:R-:W-:Y:S02]  /*5c50*/  @P0 SEL R2, R9, R2, !P3 ;  /* 0x0000000209020207 */ /* 0x000fe40005800000 */
[----:B------:R-:W-:Y:S02]  /*5c60*/  CS2R R56, SRZ ;  /* 0x0000000000387805 */ /* 0x000fe4000001ff00 */
[----:B------:R-:W-:Y:S02]  /*5c70*/  LEA R108, R44, UR49, 0x3 ;  /* 0x000000312c6c7c11 */ /* 0x000fe4000f8e18ff */
[----:B------:R-:W-:Y:S02]  /*5c80*/  @P1 LOP3.LUT R2, R2, 0x1, RZ, 0xc0, !PT ;  /* 0x0000000102021812 */ /* 0x000fe400078ec0ff */
[----:B------:R-:W-:Y:S02]  /*5c90*/  SHF.L.U32 R7, R102, 0x1f, RZ ;  /* 0x0000001f66077819 */ /* 0x000fe400000006ff */
[----:B------:R-:W-:Y:S02]  /*5ca0*/  ISETP.NE.U32.OR P6, PT, R2, 0x1, !P1 ;  /* 0x000000010200780c */ /* 0x000fe40004fc5470 */
[----:B------:R-:W-:Y:S02]  /*5cb0*/  PLOP3.LUT P2, PT, PT, PT, UP1, 0x80, 0x8 ;  /* 0x000000000008781c */ /* 0x000fe40003f4f018 */
[C---:B------:R-:W-:Y:S02]  /*5cc0*/  LEA.HI R5, R44.reuse, R44, RZ, 0x1 ;  /* 0x0000002c2c057211 */ /* 0x040fe400078f08ff */
[----:B------:R-:W-:Y:S02]  /*5cd0*/  SEL R2, RZ, 0xffffffff, P4 ;  /* 0xffffffffff027807 */ /* 0x000fe40002000000 */
[----:B------:R-:W-:Y:S01]  /*5ce0*/  P2R R64, PR, RZ, 0x40 ;  /* 0x00000040ff407803 */ /* 0x000fe20000000000 */
[C---:B------:R-:W-:Y:S01]  /*5cf0*/  IMAD.SHL.U32 R3, R5.reuse, 0x40, RZ ;  /* 0x0000004005037824 */ /* 0x040fe200078e00ff */
[----:B------:R-:W-:Y:S03]  /*5d00*/  LOP3.LUT R5, R5, 0xffe, RZ, 0xc0, !PT ;  /* 0x00000ffe05057812 */ /* 0x000fe600078ec0ff */
[----:B------:R-:W-:Y:S02]  /*5d10*/  @P6 SHF.L.U32 R11, R99, 0x1f, RZ ;  /* 0x0000001f630b6819 */ /* 0x000fe400000006ff */
[----:B------:R-:W-:Y:S01]  /*5d20*/  @P2 SEL R2, R9, R2, !P3 ;  /* 0x0000000209022207 */ /* 0x000fe20005800000 */
[----:B------:R-:W-:Y:S01]  /*5d30*/  IMAD.IADD R48, R44, 0x1, -R5 ;  /* 0x000000012c307824 */ /* 0x000fe200078e0a05 */
[----:B------:R-:W1:Y:S01]  /*5d40*/  @P6 SYNCS.PHASECHK.TRANS64.TRYWAIT P1, [R0+URZ+0x110], R11 ;  /* 0x0001100b000065a7 */ /* 0x000e6200080211ff */
[----:B------:R-:W-:Y:S02]  /*5d50*/  LOP3.LUT R3, R3, 0xffffff80, RZ, 0xc0, !PT ;  /* 0xffffff8003037812 */ /* 0x000fe400078ec0ff */
[----:B------:R-:W-:Y:S03]  /*5d60*/  LOP3.LUT R2, R2, 0x1, RZ, 0xc0, !PT ;  /* 0x0000000102027812 */ /* 0x000fe600078ec0ff */
[----:B------:R-:W-:Y:S01]  /*5d70*/  IMAD.IADD R3, R46, 0x1, R3 ;  /* 0x000000012e037824 */ /* 0x000fe200078e0203 */
[----:B------:R-:W-:Y:S03]  /*5d80*/  ISETP.NE.U32.AND P5, PT, R2, 0x1, PT ;  /* 0x000000010200780c */ /* 0x000fe60003fa5070 */
[----:B------:R-:W-:Y:S01]  /*5d90*/  IMAD R48, R48, 0x100000, R3 ;  /* 0x0010000030307824 */ /* 0x000fe200078e0203 */
[----:B------:R-:W-:Y:S01]  /*5da0*/  P2R R72, PR, RZ, 0x20 ;  /* 0x00000020ff487803 */ /* 0x000fe20000000000 */
[----:B------:R3:W4:Y:S01]  /*5db0*/  SYNCS.PHASECHK.TRANS64.TRYWAIT P0, [R108+URZ+0x160], R7 ;  /* 0x000160076c0075a7 */ /* 0x00072200080011ff */
[----:B-1----:R-:W-:Y:S01]  /*5dc0*/  @P6 SEL R55, RZ, 0x1, !P1 ;  /* 0x00000001ff376807 */ /* 0x002fe20004800000 */
[----:B---3--:R-:W-:Y:S06]  /*5dd0*/  @!P6 BRA `(.L_x_101) ;  /* 0x000000000080e947 */ /* 0x008fec0003800000 */
[----:B------:R-:W-:Y:S01]  /*5de0*/  @P5 IMAD R4, R100, 0x1000, R95 ;  /* 0x0000100064045824 */ /* 0x000fe200078e025f */
[----:B------:R-:W-:Y:S01]  /*5df0*/  ISETP.NE.AND P1, PT, R55, RZ, PT ;  /* 0x000000ff3700720c */ /* 0x000fe20003f25270 */
[----:B------:R-:W-:Y:S01]  /*5e00*/  BSSY B0, `(.L_x_102) ;  /* 0x000000b000007945 */ /* 0x000fe20003800000 */
[----:B------:R-:W-:Y:S01]  /*5e10*/  CS2R R58, SRZ ;  /* 0x00000000003a7805 */ /* 0x000fe2000001ff00 */
[----:B------:R-:W-:Y:S01]  /*5e20*/  @P5 VIADD R2, R4, UR49 ;  /* 0x0000003104025c36 */ /* 0x000fe20008000000 */
[----:B------:R-:W-:Y:S02]  /*5e30*/  CS2R R56, SRZ ;  /* 0x0000000000387805 */ /* 0x000fe4000001ff00 */
[----:B------:R-:W-:Y:S02]  /*5e40*/  CS2R R62, SRZ ;  /* 0x00000000003e7805 */ /* 0x000fe4000001ff00 */
[----:B------:R-:W-:Y:S01]  /*5e50*/  CS2R R60, SRZ ;  /* 0x00000000003c7805 */ /* 0x000fe2000001ff00 */
[----:B------:R-:W-:Y:S04]  /*5e60*/  @P5 IMAD R2, R103, -0x10, R2 ;  /* 0xfffffff067025824 */ /* 0x000fe800078e0202 */
[----:B------:R-:W-:Y:S05]  /*5e70*/  @P1 BRA `(.L_x_103) ;  /* 0x00000000000c1947 */ /* 0x000fea0003800000 */
[----:B------:R-:W-:Y:S04]  /*5e80*/  SHF.L.U32 R3, R99, 0x1f, RZ ;  /* 0x0000001f63037819 */ /* 0x000fe800000006ff */
[----:B------:R-:W1:Y:S02]  /*5e90*/  SYNCS.PHASECHK.TRANS64.TRYWAIT P1, [R0+URZ+0x110], R3 ;  /* 0x00011003000075a7 */ /* 0x000e6400080211ff */
[----:B-1----:R-:W-:Y:S05]  /*5ea0*/  @!P1 BRA `(.L_x_104) ;  /* 0x0000002800489947 */ /* 0x002fea0003800000 */
.L_x_103:
[----:B------:R-:W-:Y:S05]  /*5eb0*/  BSYNC B0 ;  /* 0x0000000000007941 */ /* 0x000fea0003800000 */
.L_x_102:
[----:B------:R-:W-:Y:S01]  /*5ec0*/  ISETP.NE.AND P1, PT, R72, RZ, PT ;  /* 0x000000ff4800720c */ /* 0x000fe20003f25270 */
[----:B-1----:R-:W-:Y:S02]  /*5ed0*/  VIADD R3, R0, 0x120 ;  /* 0x0000012000037836 */ /* 0x002fe40000000000 */
[----:B------:R-:W-:Y:S02]  /*5ee0*/  IMAD.U32 R0, RZ, RZ, UR37 ;  /* 0x00000025ff007e24 */ /* 0x000fe4000f8e00ff */
[----:B------:R-:W-:Y:S03]  /*5ef0*/  VIADD R100, R100, 0x1 ;  /* 0x0000000164647836 */ /* 0x000fe60000000000 */
[----:B------:R-:W-:Y:S05]  /*5f00*/  PRMT R0, R0, 0x654, R3 ;  /* 0x0000065400007816 */ /* 0x000fea0000000003 */
[----:B------:R1:W3:Y:S04]  /*5f10*/  @P1 LDS.128 R56, [R4+UR49+0x200] ;  /* 0x0002003104381984 */ /* 0x0002e80008000c00 */
[----:B------:R1:W1:Y:S01]  /*5f20*/  @P1 LDS.128 R60, [R2+0x210] ;  /* 0x00021000023c1984 */ /* 0x0002620000000c00 */
[C---:B------:R-:W-:Y:S01]  /*5f30*/  ISETP.NE.AND P1, PT, R100.reuse, 0x2, PT ;  /* 0x000000026400780c */ /* 0x040fe20003f25270 */
[----:B------:R-:W-:Y:S01]  /*5f40*/  @!PT LDS RZ, [RZ] ;  /* 0x00000000fffff984 */ /* 0x000fe20000000800 */
[----:B------:R-:W-:Y:S01]  /*5f50*/  @!PT LDS RZ, [RZ] ;  /* 0x00000000fffff984 */ /* 0x000fe20000000800 */
[----:B------:R-:W-:Y:S01]  /*5f60*/  @!PT LDS RZ, [RZ] ;  /* 0x00000000fffff984 */ /* 0x000fe20000000800 */
[----:B------:R-:W-:Y:S01]  /*5f70*/  @!PT LDS RZ, [RZ] ;  /* 0x00000000fffff984 */ /* 0x000fe20000000800 */
[----:B------:R5:W-:Y:S06]  /*5f80*/  MEMBAR.ALL.CTA ;  /* 0x0000000000007992 */ /* 0x000bec0000008000 */
[----:B-----5:R-:W5:Y:S01]  /*5f90*/  FENCE.VIEW.ASYNC.S ;  /* 0x00000000000073c6 */ /* 0x020f620000000000 */
[----:B------:R-:W-:Y:S01]  /*5fa0*/  SEL R100, R100, RZ, P1 ;  /* 0x000000ff64647207 */ /* 0x000fe20000800000 */
[----:B-----5:R5:W-:Y:S02]  /*5fb0*/  SYNCS.ARRIVE.TRANS64.RED.A1T0 RZ, [R0+URZ], RZ ;  /* 0x000000ff00ff79a7 */ /* 0x020be400081004ff */
[----:B-----5:R-:W-:Y:S04]  /*5fc0*/  SEL R0, RZ, 0x1, P1 ;  /* 0x00000001ff007807 */ /* 0x020fe80000800000 */
[----:B---3--:R-:W-:Y:S02]  /*5fd0*/  LOP3.LUT R99, R99, R0, RZ, 0x3c, !PT ;  /* 0x0000000063637212 */ /* 0x008fe400078e3cff */
.L_x_101:
[----:B------:R-:W-:Y:S05]  /*5fe0*/  BSYNC B1 ;  /* 0x0000000000017941 */ /* 0x000fea0003800000 */
.L_x_100:
[----:B------:R-:W-:Y:S04]  /*5ff0*/  SHF.R.U32.HI R3, RZ, 0x15, R48 ;  /* 0x00000015ff037819 */ /* 0x000fe80000011630 */
[----:B------:R-:W-:Y:S01]  /*6000*/  LOP3.LUT P1, RZ, R3, 0x3, R96, 0x48, !PT ;  /* 0x0000000303ff7812 */ /* 0x000fe20007824860 */
[----:B------:R-:W-:Y:S01]  /*6010*/  @!UPT UIADD3 URZ, UPT, UPT, URZ, URZ, URZ ;  /* 0x000000fffffff290 */ /* 0x000fe2000fffe0ff */
[----:B----4-:R-:W-:Y:S11]  /*6020*/  @P0 BRA `(.L_x_105) ;  /* 0x0000000000080947 */ /* 0x010ff60003800000 */
[----:B------:R-:W3:Y:S02]  /*6030*/  SYNCS.PHASECHK.TRANS64.TRYWAIT P0, [R108+URZ+0x160], R7 ;  /* 0x000160076c0075a7 */ /* 0x000ee400080011ff */
[----:B---3--:R-:W-:Y:S05]  /*6040*/  @!P0 BRA `(.L_x_106) ;  /* 0x0000002400f48947 */ /* 0x008fea0003800000 */
.L_x_105:
[----:B------:R-:W-:Y:S05]  /*6050*/  @!P1 BRA `(.L_x_107) ;  /* 0x0000000000409947 */ /* 0x000fea0003800000 */
[----:B------:R-:W4:Y:S01]  /*6060*/  LDCU.64 UR8, c[0x4][0x70] ;  /* 0x01000e00ff0877ac */ /* 0x000f220008000a00 */
[----:B------:R-:W-:Y:S01]  /*6070*/  MOV R3, 0x0 ;  /* 0x0000000000037802 */ /* 0x000fe20000000f00 */
[----:B------:R-:W-:Y:S02]  /*6080*/  HFMA2 R12, -RZ, RZ, 0, 5.9604644775390625e-08 ;  /* 0x00000001ff0c7431 */ /* 0x000fe400000001ff */
[----:B------:R-:W-:Y:S02]  /*6090*/  IMAD.MOV.U32 R8, RZ, RZ, 0x192 ;  /* 0x00000192ff087424 */ /* 0x000fe400078e00ff */
[----:B------:R-:W-:Y:S01]  /*60a0*/  IMAD.MOV.U32 R13, RZ, RZ, RZ ;  /* 0x000000ffff0d7224 */ /* 0x000fe200078e00ff */
[----:B------:R-:W3:Y:S01]  /*60b0*/  LDCU.64 UR6, c[0x4][0x78] ;  /* 0x01000f00ff0677ac */ /* 0x000ee20008000a00 */
[----:B-1----:R-:W1:Y:S01]  /*60c0*/  LDC.64 R2, c[0x4][R3] ;  /* 0x0100000003027b82 */ /* 0x002e620000000a00 */
[----:B------:R-:W5:Y:S01]  /*60d0*/  LDCU.64 UR4, c[0x4][0x10] ;  /* 0x01000200ff0477ac */ /* 0x000f620008000a00 */
[----:B----4-:R-:W-:Y:S01]  /*60e0*/  MOV R5, UR9 ;  /* 0x0000000900057c02 */ /* 0x010fe20008000f00 */
[----:B------:R-:W-:Y:S01]  /*60f0*/  IMAD.U32 R4, RZ, RZ, UR8 ;  /* 0x00000008ff047e24 */ /* 0x000fe2000f8e00ff */
[----:B---3--:R-:W-:Y:S01]  /*6100*/  MOV R7, UR7 ;  /* 0x0000000700077c02 */ /* 0x008fe20008000f00 */
[----:B------:R-:W-:Y:S01]  /*6110*/  IMAD.U32 R6, RZ, RZ, UR6 ;  /* 0x00000006ff067e24 */ /* 0x000fe2000f8e00ff */
[----:B-----5:R-:W-:Y:S01]  /*6120*/  MOV R11, UR5 ;  /* 0x00000005000b7c02 */ /* 0x020fe20008000f00 */
[----:B------:R-:W-:Y:S02]  /*6130*/  IMAD.U32 R10, RZ, RZ, UR4 ;  /* 0x00000004ff0a7e24 */ /* 0x000fe4000f8e00ff */
[----:B------:R-:W-:Y:S07]  /*6140*/  LEPC R20, `(.L_x_107) ;  /* 0x000000001014794e */ /* 0x000fee0000000000 */
[----:B-12---:R-:W-:Y:S05]  /*6150*/  CALL.ABS.NOINC R2 ;  /* 0x0000000002007343 */ /* 0x006fea0003c00000 */
.L_x_107:
[----:B------:R-:W-:Y:S05]  /*6160*/  WARPSYNC.ALL ;  /* 0x0000000000007948 */ /* 0x000fea0003800000 */
[----:B------:R-:W-:Y:S01]  /*6170*/  R2UR UR4, R48 ;  /* 0x00000000300472ca */ /* 0x000fe200000e0000 */
[----:B------:R-:W-:Y:S01]  /*6180*/  BSSY.RECONVERGENT B0, `(.L_x_108) ;  /* 0x00000a0000007945 */ /* 0x000fe20003800200 */
[C---:B------:R-:W-:Y:S02]  /*6190*/  SHF.L.U32 R51, R56.reuse, 0x10, RZ ;  /* 0x0000001038337819 */ /* 0x040fe400000006ff */
[C---:B------:R-:W-:Y:S02]  /*61a0*/  PRMT R49, R56.reuse, 0x8880, RZ ;  /* 0x0000888038317816 */ /* 0x040fe400000000ff */
[----:B------:R-:W-:Y:S02]  /*61b0*/  SHF.R.S32.HI R51, RZ, 0x18, R51 ;  /* 0x00000018ff337819 */ /* 0x000fe40000011433 */
[----:B------:R-:W-:Y:S02]  /*61c0*/  SHF.L.U32 R52, R56, 0x8, RZ ;  /* 0x0000000838347819 */ /* 0x000fe400000006ff */
[C---:B------:R-:W-:Y:S02]  /*61d0*/  PRMT R54, R58.reuse, 0x8880, RZ ;  /* 0x000088803a367816 */ /* 0x040fe400000000ff */
[----:B------:R-:W-:Y:S01]  /*61e0*/  SHF.L.U32 R53, R58, 0x8, RZ ;  /* 0x000000083a357819 */ /* 0x000fe200000006ff */
[----:B-1-3--:R-:W-:Y:S01]  /*61f0*/  LDTM.16dp32bit_t0_t15.x32 R4, tmem[UR4] ;  /* 0x00000004000479ee */ /* 0x00afe20008a80000 */
[----:B------:R-:W2:Y:S01]  /*6200*/  LDTM.16dp32bit_t16_t31.x32 R4, tmem[UR4+0x20] ;  /* 0x00002004000479ee */ /* 0x000ea20008aa0000 */
[----:B------:R-:W-:Y:S02]  /*6210*/  ISETP.NE.AND P6, PT, R64, RZ, PT ;  /* 0x000000ff4000720c */ /* 0x000fe40003fc5270 */
[----:B------:R-:W-:Y:S02]  /*6220*/  IADD3 R74, PT, PT, R95, UR49, RZ ;  /* 0x000000315f4a7c10 */ /* 0x000fe4000fffe0ff */
[----:B------:R-:W-:Y:S02]  /*6230*/  SHF.L.U32 R73, R97, 0x4, RZ ;  /* 0x0000000461497819 */ /* 0x000fe400000006ff */
[----:B------:R-:W-:Y:S02]  /*6240*/  SHF.R.S32.HI R53, RZ, 0x18, R53 ;  /* 0x00000018ff357819 */ /* 0x000fe40000011435 */
[----:B------:R-:W-:Y:S02]  /*6250*/  IADD3 R112, PT, PT, R74, R73, RZ ;  /* 0x000000494a707210 */ /* 0x000fe40007ffe0ff */
[----:B------:R-:W-:Y:S01]  /*6260*/  ISETP.NE.AND P0, PT, R105, RZ, PT ;  /* 0x000000ff6900720c */ /* 0x000fe20003f05270 */
[C---:B--2---:R-:W-:Y:S02]  /*6270*/  IMAD R0, R47.reuse, R4, RZ ;  /* 0x000000042f007224 */ /* 0x044fe400078e02ff */
[----:B------:R-:W-:Y:S02]  /*6280*/  IMAD R2, R47, R5, RZ ;  /* 0x000000052f027224 */ /* 0x000fe400078e02ff */
[----:B------:R-:W-:Y:S01]  /*6290*/  IMAD R0, R49, R50, R0 ;  /* 0x0000003231007224 */ /* 0x000fe200078e0200 */
[----:B------:R-:W-:Y:S01]  /*62a0*/  SHF.R.S32.HI R49, RZ, 0x18, R52 ;  /* 0x00000018ff317819 */ /* 0x000fe20000011434 */
[----:B------:R-:W-:Y:S01]  /*62b0*/  IMAD R3, R47, R6, RZ ;  /* 0x000000062f037224 */ /* 0x000fe200078e02ff */
[----:B------:R-:W-:Y:S01]  /*62c0*/  SHF.L.U32 R52, R57, 0x10, RZ ;  /* 0x0000001039347819 */ /* 0x000fe200000006ff */
[-C--:B------:R-:W-:Y:S01]  /*62d0*/  IMAD R2, R51, R50.reuse, R2 ;  /* 0x0000003233027224 */ /* 0x080fe200078e0202 */
[----:B------:R-:W-:Y:S01]  /*62e0*/  SHF.R.S32.HI R51, RZ, 0x18, R56 ;  /* 0x00000018ff337819 */ /* 0x000fe20000011438 */
[----:B------:R-:W-:Y:S02]  /*62f0*/  IMAD R7, R47, R7, RZ ;  /* 0x000000072f077224 */ /* 0x000fe400078e02ff */
[-C--:B------:R-:W-:Y:S01]  /*6300*/  IMAD R3, R49, R50.reuse, R3 ;  /* 0x0000003231037224 */ /* 0x080fe200078e0203 */
[----:B------:R-:W-:Y:S01]  /*6310*/  PRMT R49, R57, 0x8880, RZ ;  /* 0x0000888039317816 */ /* 0x000fe200000000ff */
[----:B------:R-:W-:Y:S01]  /*6320*/  IMAD R7, R51, R50, R7 ;  /* 0x0000003233077224 */ /* 0x000fe200078e0207 */
[----:B------:R-:W-:Y:S01]  /*6330*/  SHF.R.S32.HI R51, RZ, 0x18, R52 ;  /* 0x00000018ff337819 */ /* 0x000fe20000011434 */
[----:B------:R-:W-:Y:S02]  /*6340*/  IMAD R4, R47, R8, RZ ;  /* 0x000000082f047224 */ /* 0x000fe400078e02ff */
[----:B------:R-:W-:Y:S01]  /*6350*/  IMAD.SHL.U32 R52, R57, 0x100, RZ ;  /* 0x0000010039347824 */ /* 0x000fe200078e00ff */
[----:B------:R-:W-:Y:S01]  /*6360*/  I2IP.S8.S32.SAT R65, R7, R3, RZ ;  /* 0x0000000307417239 */ /* 0x000fe200000014ff */
[----:B------:R-:W-:Y:S02]  /*6370*/  IMAD R5, R47, R9, RZ ;  /* 0x000000092f057224 */ /* 0x000fe400078e02ff */
[----:B------:R-:W-:Y:S01]  /*6380*/  IMAD R4, R49, R50, R4 ;  /* 0x0000003231047224 */ /* 0x000fe200078e0204 */
[----:B------:R-:W-:Y:S01]  /*6390*/  SHF.R.S32.HI R49, RZ, 0x18, R52 ;  /* 0x00000018ff317819 */ /* 0x000fe20000011434 */
[----:B------:R-:W-:Y:S01]  /*63a0*/  IMAD R6, R47, R10, RZ ;  /* 0x0000000a2f067224 */ /* 0x000fe200078e02ff */
[----:B------:R-:W-:Y:S01]  /*63b0*/  I2IP.S8.S32.SAT R64, R2, R0, R65 ;  /* 0x0000000002407239 */ /* 0x000fe20000001441 */
[-C--:B------:R-:W-:Y:S01]  /*63c0*/  IMAD R5, R51, R50.reuse, R5 ;  /* 0x0000003233057224 */ /* 0x080fe200078e0205 */
[----:B------:R-:W-:Y:S01]  /*63d0*/  SHF.L.U32 R52, R58, 0x10, RZ ;  /* 0x000000103a347819 */ /* 0x000fe200000006ff */
[----:B------:R-:W-:Y:S01]  /*63e0*/  IMAD R11, R47, R11, RZ ;  /* 0x0000000b2f0b7224 */ /* 0x000fe200078e02ff */
[----:B------:R-:W-:Y:S01]  /*63f0*/  SHF.R.S32.HI R51, RZ, 0x18, R57 ;  /* 0x00000018ff337819 */ /* 0x000fe20000011439 */
[----:B------:R-:W-:Y:S01]  /*6400*/  IMAD R6, R49, R50, R6 ;  /* 0x0000003231067224 */ /* 0x000fe200078e0206 */
[----:B------:R-:W-:Y:S01]  /*6410*/  SHF.R.S32.HI R52, RZ, 0x18, R52 ;  /* 0x00000018ff347819 */ /* 0x000fe20000011434 */
[C---:B------:R-:W-:Y:S02]  /*6420*/  IMAD R8, R47.reuse, R12, RZ ;  /* 0x0000000c2f087224 */ /* 0x040fe400078e02ff */
[----:B------:R-:W-:Y:S02]  /*6430*/  IMAD.MOV.U32 R49, RZ, RZ, R54 ;  /* 0x000000ffff317224 */ /* 0x000fe400078e0036 */
[----:B------:R-:W-:Y:S02]  /*6440*/  IMAD R9, R47, R13, RZ ;  /* 0x0000000d2f097224 */ /* 0x000fe400078e02ff */
[----:B------:R-:W-:Y:S01]  /*6450*/  IMAD R11, R51, R50, R11 ;  /* 0x00000032330b7224 */ /* 0x000fe200078e020b */
[----:B------:R-:W-:Y:S01]  /*6460*/  SHF.R.S32.HI R51, RZ, 0x18, R58 ;  /* 0x00000018ff337819 */ /* 0x000fe2000001143a */
[----:B------:R-:W-:Y:S02]  /*6470*/  IMAD R10, R47, R14, RZ ;  /* 0x0000000e2f0a7224 */ /* 0x000fe400078e02ff */
[----:B------:R-:W-:Y:S01]  /*6480*/  IMAD R8, R49, R50, R8 ;  /* 0x0000003231087224 */ /* 0x000fe200078e0208 */
[----:B------:R-:W-:Y:S01]  /*6490*/  I2IP.S8.S32.SAT R65, R11, R6, RZ ;  /* 0x000000060b417239 */ /* 0x000fe200000014ff */
[----:B------:R-:W-:Y:S01]  /*64a0*/  IMAD R15, R47, R15, RZ ;  /* 0x0000000f2f0f7224 */ /* 0x000fe200078e02ff */
[----:B------:R-:W-:Y:S01]  /*64b0*/  PRMT R49, R59, 0x8880, RZ ;  /* 0x000088803b317816 */ /* 0x000fe200000000ff */
[----:B------:R-:W-:Y:S01]  /*64c0*/  IMAD R9, R52, R50, R9 ;  /* 0x0000003234097224 */ /* 0x000fe200078e0209 */
[----:B------:R-:W-:Y:S01]  /*64d0*/  I2IP.S8.S32.SAT R65, R5, R4, R65 ;  /* 0x0000000405417239 */ /* 0x000fe20000001441 */
[-C--:B------:R-:W-:Y:S01]  /*64e0*/  IMAD R10, R53, R50.reuse, R10 ;  /* 0x00000032350a7224 */ /* 0x080fe200078e020a */
[----:B------:R-:W-:Y:S01]  /*64f0*/  SHF.L.U32 R53, R59, 0x8, RZ ;  /* 0x000000083b357819 */ /* 0x000fe200000006ff */
[----:B------:R-:W-:Y:S01]  /*6500*/  IMAD R15, R51, R50, R15 ;  /* 0x00000032330f7224 */ /* 0x000fe200078e020f */
[----:B------:R-:W-:Y:S01]  /*6510*/  SHF.L.U32 R51, R59, 0x10, RZ ;  /* 0x000000103b337819 */ /* 0x000fe200000006ff */
[C---:B------:R-:W-:Y:S01]  /*6520*/  IMAD R12, R47.reuse, R16, RZ ;  /* 0x000000102f0c7224 */ /* 0x040fe200078e02ff */
[----:B------:R-:W-:Y:S01]  /*6530*/  SHF.R.S32.HI R53, RZ, 0x18, R53 ;  /* 0x00000018ff357819 */ /* 0x000fe20000011435 */
[C---:B------:R-:W-:Y:S01]  /*6540*/  IMAD R13, R47.reuse, R17, RZ ;  /* 0x000000112f0d7224 */ /* 0x040fe200078e02ff */
[----:B------:R-:W-:Y:S01]  /*6550*/  SHF.R.S32.HI R51, RZ, 0x18, R51 ;  /* 0x00000018ff337819 */ /* 0x000fe20000011433 */
[----:B------:R-:W-:Y:S01]  /*6560*/  IMAD R14, R47, R18, RZ ;  /* 0x000000122f0e7224 */ /* 0x000fe200078e02ff */
[----:B------:R-:W-:Y:S01]  /*6570*/  I2IP.S8.S32.SAT R66, R15, R10, RZ ;  /* 0x0000000a0f427239 */ /* 0x000fe200000014ff */
[----:B------:R-:W-:Y:S01]  /*6580*/  IMAD R12, R49, R50, R12 ;  /* 0x00000032310c7224 */ /* 0x000fe200078e020c */
[----:B------:R-:W-:Y:S01]  /*6590*/  SHF.R.S32.HI R49, RZ, 0x18, R59 ;  /* 0x00000018ff317819 */ /* 0x000fe2000001143b */
[----:B------:R-:W-:Y:S01]  /*65a0*/  IMAD R19, R47, R19, RZ ;  /* 0x000000132f137224 */ /* 0x000fe200078e02ff */
[----:B------:R-:W-:Y:S01]  /*65b0*/  I2IP.S8.S32.SAT R66, R9, R8, R66 ;  /* 0x0000000809427239 */ /* 0x000fe20000001442 */
[-C--:B------:R-:W-:Y:S01]  /*65c0*/  IMAD R13, R51, R50.reuse, R13 ;  /* 0x00000032330d7224 */ /* 0x080fe200078e020d */
[C---:B------:R-:W-:Y:S01]  /*65d0*/  PRMT R51, R60.reuse, 0x8880, RZ ;  /* 0x000088803c337816 */ /* 0x040fe200000000ff */
[-C--:B------:R-:W-:Y:S01]  /*65e0*/  IMAD R14, R53, R50.reuse, R14 ;  /* 0x00000032350e7224 */ /* 0x080fe200078e020e */
[----:B------:R-:W-:Y:S01]  /*65f0*/  PRMT R53, R61, 0x8880, RZ ;  /* 0x000088803d357816 */ /* 0x000fe200000000ff */
[----:B------:R-:W-:Y:S01]  /*6600*/  IMAD R19, R49, R50, R19 ;  /* 0x0000003231137224 */ /* 0x000fe200078e0213 */
[----:B------:R-:W-:Y:S01]  /*6610*/  MOV R49, R51 ;  /* 0x0000003300317202 */ /* 0x000fe20000000f00 */
[----:B------:R-:W-:Y:S02]  /*6620*/  IMAD R16, R47, R20, RZ ;  /* 0x000000142f107224 */ /* 0x000fe400078e02ff */
[C---:B------:R-:W-:Y:S01]  /*6630*/  IMAD.U32 R52, R60.reuse, 0x10000, RZ ;  /* 0x000100003c347824 */ /* 0x040fe200078e00ff */
[----:B------:R-:W-:Y:S01]  /*6640*/  I2IP.S8.S32.SAT R67, R19, R14, RZ ;  /* 0x0000000e13437239 */ /* 0x000fe200000014ff */
[----:B------:R-:W-:Y:S01]  /*6650*/  IMAD R16, R49, R50, R16 ;  /* 0x0000003231107224 */ /* 0x000fe200078e0210 */
[----:B------:R-:W-:Y:S01]  /*6660*/  SHF.L.U32 R49, R60, 0x8, RZ ;  /* 0x000000083c317819 */ /* 0x000fe200000006ff */
[C---:B------:R-:W-:Y:S01]  /*6670*/  IMAD R17, R47.reuse, R21, RZ ;  /* 0x000000152f117224 */ /* 0x040fe200078e02ff */
[----:B------:R-:W-:Y:S01]  /*6680*/  SHF.R.S32.HI R51, RZ, 0x18, R52 ;  /* 0x00000018ff337819 */ /* 0x000fe20000011434 */
[C---:B------:R-:W-:Y:S01]  /*6690*/  IMAD R18, R47.reuse, R22, RZ ;  /* 0x000000162f127224 */ /* 0x040fe200078e02ff */
[----:B------:R-:W-:Y:S01]  /*66a0*/  SHF.R.S32.HI R49, RZ, 0x18, R49 ;  /* 0x00000018ff317819 */ /* 0x000fe20000011431 */
[----:B------:R-:W-:Y:S01]  /*66b0*/  IMAD R23, R47, R23, RZ ;  /* 0x000000172f177224 */ /* 0x000fe200078e02ff */
[----:B------:R-:W-:Y:S01]  /*66c0*/  I2IP.S8.S32.SAT R67, R13, R12, R67 ;  /* 0x0000000c0d437239 */ /* 0x000fe20000001443 */
[----:B------:R-:W-:Y:S01]  /*66d0*/  IMAD R17, R51, R50, R17 ;  /* 0x0000003233117224 */ /* 0x000fe200078e0211 */
[C---:B------:R-:W-:Y:S01]  /*66e0*/  SHF.L.U32 R52, R61.reuse, 0x10, RZ ;  /* 0x000000103d347819 */ /* 0x040fe200000006ff */
[----:B------:R-:W-:Y:S01]  /*66f0*/  IMAD.SHL.U32 R54, R61, 0x100, RZ ;  /* 0x000001003d367824 */ /* 0x000fe200078e00ff */
[----:B------:R-:W-:Y:S01]  /*6700*/  SHF.R.S32.HI R51, RZ, 0x18, R60 ;  /* 0x00000018ff337819 */ /* 0x000fe2000001143c */
[----:B------:R-:W-:Y:S01]  /*6710*/  IMAD R20, R47, R24, RZ ;  /* 0x000000182f147224 */ /* 0x000fe200078e02ff */
[----:B------:R1:W-:Y:S01]  /*6720*/  STS.128 [R95+UR49+0x2200], R64 ;  /* 0x002200405f007988 */ /* 0x0003e20008000c31 */
[-C--:B------:R-:W-:Y:S01]  /*6730*/  IMAD R18, R49, R50.reuse, R18 ;  /* 0x0000003231127224 */ /* 0x080fe200078e0212 */
[----:B------:R-:W-:Y:S01]  /*6740*/  SHF.R.S32.HI R52, RZ, 0x18, R52 ;  /* 0x00000018ff347819 */ /* 0x000fe20000011434 */
[----:B------:R-:W-:Y:S01]  /*6750*/  IMAD R21, R47, R25, RZ ;  /* 0x000000192f157224 */ /* 0x000fe200078e02ff */
[----:B------:R-:W-:Y:S01]  /*6760*/  SHF.R.S32.HI R49, RZ, 0x18, R54 ;  /* 0x00000018ff317819 */ /* 0x000fe20000011436 */
[----:B------:R-:W-:Y:S01]  /*6770*/  IMAD R23, R51, R50, R23 ;  /* 0x0000003233177224 */ /* 0x000fe200078e0217 */
[----:B------:R-:W-:Y:S01]  /*6780*/  SHF.R.S32.HI R51, RZ, 0x18, R61 ;  /* 0x00000018ff337819 */ /* 0x000fe2000001143d */
[----:B------:R-:W-:Y:S01]  /*6790*/  IMAD R22, R47, R26, RZ ;  /* 0x0000001a2f167224 */ /* 0x000fe200078e02ff */
[----:B------:R-:W-:Y:S01]  /*67a0*/  SHF.R.S32.HI R54, RZ, 0x18, R63 ;  /* 0x00000018ff367819 */ /* 0x000fe2000001143f */
[----:B------:R-:W-:Y:S01]  /*67b0*/  IMAD R20, R53, R50, R20 ;  /* 0x0000003235147224 */ /* 0x000fe200078e0214 */
[----:B------:R-:W-:Y:S01]  /*67c0*/  I2IP.S8.S32.SAT R68, R23, R18, RZ ;  /* 0x0000001217447239 */ /* 0x000fe200000014ff */
[----:B------:R-:W-:Y:S01]  /*67d0*/  IMAD R27, R47, R27, RZ ;  /* 0x0000001b2f1b7224 */ /* 0x000fe200078e02ff */
[----:B------:R-:W-:Y:S01]  /*67e0*/  SHF.L.U32 R53, R62, 0x8, RZ ;  /* 0x000000083e357819 */ /* 0x000fe200000006ff */
[-C--:B------:R-:W-:Y:S01]  /*67f0*/  IMAD R21, R52, R50.reuse, R21 ;  /* 0x0000003234157224 */ /* 0x080fe200078e0215 */
[C---:B------:R-:W-:Y:S01]  /*6800*/  SHF.L.U32 R52, R62.reuse, 0x10, RZ ;  /* 0x000000103e347819 */ /* 0x040fe200000006ff */
[----:B------:R-:W-:Y:S01]  /*6810*/  IMAD R22, R49, R50, R22 ;  /* 0x0000003231167224 */ /* 0x000fe200078e0216 */
[----:B------:R-:W-:Y:S01]  /*6820*/  PRMT R49, R62, 0x8880, RZ ;  /* 0x000088803e317816 */ /* 0x000fe200000000ff */
[----:B------:R-:W-:Y:S01]  /*6830*/  IMAD R24, R47, R28, RZ ;  /* 0x0000001c2f187224 */ /* 0x000fe200078e02ff */
[----:B------:R-:W-:Y:S01]  /*6840*/  I2IP.S8.S32.SAT R68, R17, R16, R68 ;  /* 0x0000001011447239 */ /* 0x000fe20000001444 */
[----:B------:R-:W-:Y:S01]  /*6850*/  IMAD R27, R51, R50, R27 ;  /* 0x00000032331b7224 */ /* 0x000fe200078e021b */
[----:B------:R-:W-:Y:S01]  /*6860*/  SHF.R.S32.HI R51, RZ, 0x18, R52 ;  /* 0x00000018ff337819 */ /* 0x000fe20000011434 */
[C---:B------:R-:W-:Y:S01]  /*6870*/  IMAD R25, R47.reuse, R29, RZ ;  /* 0x0000001d2f197224 */ /* 0x040fe200078e02ff */
[----:B------:R-:W-:Y:S01]  /*6880*/  SHF.R.S32.HI R53, RZ, 0x18, R53 ;  /* 0x00000018ff357819 */ /* 0x000fe20000011435 */
[----:B------:R-:W-:Y:S01]  /*6890*/  IMAD R26, R47, R30, RZ ;  /* 0x0000001e2f1a7224 */ /* 0x000fe200078e02ff */
[----:B------:R-:W-:Y:S01]  /*68a0*/  I2IP.S8.S32.SAT R69, R27, R22, RZ ;  /* 0x000000161b457239 */ /* 0x000fe200000014ff */
[-C--:B------:R-:W-:Y:S01]  /*68b0*/  IMAD R24, R49, R50.reuse, R24 ;  /* 0x0000003231187224 */ /* 0x080fe200078e0218 */
[----:B------:R-:W-:Y:S01]  /*68c0*/  SHF.L.U32 R52, R63, 0x10, RZ ;  /* 0x000000103f347819 */ /* 0x000fe200000006ff */
[----:B------:R-:W-:Y:S01]  /*68d0*/  IMAD R25, R51, R50, R25 ;  /* 0x0000003233197224 */ /* 0x000fe200078e0219 */
[----:B------:R-:W-:Y:S01]  /*68e0*/  I2IP.S8.S32.SAT R69, R21, R20, R69 ;  /* 0x0000001415457239 */ /* 0x000fe20000001445 */
[----:B------:R-:W-:Y:S01]  /*68f0*/  IMAD R26, R53, R50, R26 ;  /* 0x00000032351a7224 */ /* 0x000fe200078e021a */
[----:B------:R-:W-:Y:S01]  /*6900*/  SHF.R.S32.HI R49, RZ, 0x18, R62 ;  /* 0x00000018ff317819 */ /* 0x000fe2000001143e */
[----:B------:R-:W-:Y:S01]  /*6910*/  IMAD R31, R47, R31, RZ ;  /* 0x0000001f2f1f7224 */ /* 0x000fe200078e02ff */
[C---:B------:R-:W-:Y:S01]  /*6920*/  PRMT R51, R63.reuse, 0x8880, RZ ;  /* 0x000088803f337816 */ /* 0x040fe200000000ff */
[----:B------:R-:W-:Y:S01]  /*6930*/  IMAD.SHL.U32 R53, R63, 0x100, RZ ;  /* 0x000001003f357824 */ /* 0x000fe200078e00ff */
[----:B------:R-:W-:Y:S01]  /*6940*/  SHF.R.S32.HI R52, RZ, 0x18, R52 ;  /* 0x00000018ff347819 */ /* 0x000fe20000011434 */
[C---:B------:R-:W-:Y:S02]  /*6950*/  IMAD R28, R47.reuse, R32, RZ ;  /* 0x000000202f1c7224 */ /* 0x040fe400078e02ff */
[----:B------:R-:W-:Y:S01]  /*6960*/  IMAD R29, R47, R33, RZ ;  /* 0x000000212f1d7224 */ /* 0x000fe200078e02ff */
[----:B------:R-:W-:Y:S01]  /*6970*/  SHF.R.S32.HI R53, RZ, 0x18, R53 ;  /* 0x00000018ff357819 */ /* 0x000fe20000011435 */
[-C--:B------:R-:W-:Y:S02]  /*6980*/  IMAD R31, R49, R50.reuse, R31 ;  /* 0x00000032311f7224 */ /* 0x080fe400078e021f */
[----:B------:R-:W-:Y:S02]  /*6990*/  IMAD R28, R51, R50, R28 ;  /* 0x00000032331c7224 */ /* 0x000fe400078e021c */
[----:B------:R-:W-:Y:S01]  /*69a0*/  IMAD R30, R47, R34, RZ ;  /* 0x000000222f1e7224 */ /* 0x000fe200078e02ff */
[----:B------:R-:W-:Y:S01]  /*69b0*/  I2IP.S8.S32.SAT R75, R31, R26, RZ ;  /* 0x0000001a1f4b7239 */ /* 0x000fe200000014ff */
[----:B------:R-:W-:Y:S02]  /*69c0*/  IMAD R29, R52, R50, R29 ;  /* 0x00000032341d7224 */ /* 0x000fe400078e021d */
[----:B------:R-:W-:Y:S01]  /*69d0*/  IMAD R35, R47, R35, RZ ;  /* 0x000000232f237224 */ /* 0x000fe200078e02ff */
[----:B------:R-:W-:Y:S01]  /*69e0*/  I2IP.S8.S32.SAT R70, R25, R24, R75 ;  /* 0x0000001819467239 */ /* 0x000fe2000000144b */
[-C--:B------:R-:W-:Y:S01]  /*69f0*/  IMAD R30, R53, R50.reuse, R30 ;  /* 0x00000032351e7224 */ /* 0x080fe200078e021e */
[----:B------:R-:W-:Y:S01]  /*6a00*/  LEA R75, R100, UR49, 0x3 ;  /* 0x00000031644b7c11 */ /* 0x000fe2000f8e18ff */
[----:B------:R-:W-:Y:S05]  /*6a10*/  IMAD R35, R54, R50, R35 ;  /* 0x0000003236237224 */ /* 0x000fea00078e0223 */
[----:B------:R-:W-:Y:S04]  /*6a20*/  I2IP.S8.S32.SAT R76, R35, R30, RZ ;  /* 0x0000001e234c7239 */ /* 0x000fe800000014ff */
[----:B------:R-:W-:Y:S02]  /*6a30*/  I2IP.S8.S32.SAT R71, R29, R28, R76 ;  /* 0x0000001c1d477239 */ /* 0x000fe4000000144c */
[----:B------:R-:W-:Y:S03]  /*6a40*/  @P6 SHF.L.U32 R76, R99, 0x1f, RZ ;  /* 0x0000001f634c6819 */ /* 0x000fe600000006ff */
[----:B------:R1:W-:Y:S01]  /*6a50*/  STS.128 [R112+0x2210], R68 ;  /* 0x0022104470007388 */ /* 0x0003e20000000c00 */
[----:B------:R-:W-:Y:S01]  /*6a60*/  @!PT LDS RZ, [RZ] ;  /* 0x00000000fffff984 */ /* 0x000fe20000000800 */
[----:B------:R-:W-:Y:S01]  /*6a70*/  @!PT LDS RZ, [RZ] ;  /* 0x00000000fffff984 */ /* 0x000fe20000000800 */
[----:B------:R-:W-:Y:S01]  /*6a80*/  @!PT LDS RZ, [RZ] ;  /* 0x00000000fffff984 */ /* 0x000fe20000000800 */
[----:B------:R-:W-:Y:S01]  /*6a90*/  @!PT LDS RZ, [RZ] ;  /* 0x00000000fffff984 */ /* 0x000fe20000000800 */
[----:B------:R2:W-:Y:S07]  /*6aa0*/  MEMBAR.ALL.CTA ;  /* 0x0000000000007992 */ /* 0x0005ee0000008000 */
[----:B--2---:R-:W2:Y:S02]  /*6ab0*/  FENCE.VIEW.ASYNC.S ;  /* 0x00000000000073c6 */ /* 0x004ea40000000000 */
[----:B--2---:R-:W-:Y:S06]  /*6ac0*/  BAR.SYNC.DEFER_BLOCKING 0x1, 0x80 ;  /* 0x0042000000007b1d */ /* 0x004fec0000010000 */
[----:B------:R-:W-:Y:S05]  /*6ad0*/  @P0 BRA `(.L_x_109) ;  /* 0x0000000000280947 */ /* 0x000fea0003800000 */
[----:B------:R-:W-:Y:S02]  /*6ae0*/  UIADD3 UR4, UPT, UPT, UR49, 0x2200, URZ ;  /* 0x0000220031047890 */ /* 0x000fe4000fffe0ff */
[----:B------:R-:W-:Y:S01]  /*6af0*/  UIADD3 UR6, UP0, UPT, UR52, 0x680, URZ ;  /* 0x0000068034067890 */ /* 0x000fe2000ff1e0ff */
[----:B------:R-:W-:Y:S03]  /*6b00*/  UMOV UR43, UR36 ;  /* 0x00000024002b7c82 */ /* 0x000fe60008000000 */
[----:B------:R-:W-:Y:S01]  /*6b10*/  MOV R104, UR4 ;  /* 0x0000000400687c02 */ /* 0x000fe20008000f00 */
[----:B------:R-:W-:Y:S03]  /*6b20*/  UIADD3.X UR7, UPT, UPT, URZ, UR53, URZ, UP0, !UPT ;  /* 0x00000035ff077290 */ /* 0x000fe600087fe4ff */
[----:B------:R-:W-:Y:S11]  /*6b30*/  R2UR UR40, R104 ;  /* 0x00000000682872ca */ /* 0x000ff600000e0000 */
[----:B------:R-:W-:Y:S02]  /*6b40*/  @!UPT UIADD3 URZ, UPT, UPT, URZ, URZ, URZ ;  /* 0x000000fffffff290 */ /* 0x000fe4000fffe0ff */
[----:B------:R2:W-:Y:S01]  /*6b50*/  UTMASTG.3D [UR40], [UR6] ;  /* 0x00000028060073b5 */ /* 0x0005e20008010000 */
[----:B------:R0:W-:Y:S01]  /*6b60*/  UTMACMDFLUSH ;  /* 0x00000000000079b7 */ /* 0x0001e20000000000 */
[----:B--2---:R-:W-:Y:S04]  /*6b70*/  DEPBAR.LE SB0, 0x1 ;  /* 0x000080400000791a */ /* 0x004fe80000000000 */
.L_x_109:
[----:B------:R-:W-:Y:S05]  /*6b80*/  BSYNC.RECONVERGENT B0 ;  /* 0x0000000000007941 */ /* 0x000fea0003800200 */
.L_x_108:
[----:B------:R-:W-:Y:S06]  /*6b90*/  BAR.SYNC.DEFER_BLOCKING 0x1, 0x80 ;  /* 0x0042000000007b1d */ /* 0x000fec0000010000 */
[----:B------:R-:W2:Y:S01]  /*6ba0*/  @P6 SYNCS.PHASECHK.TRANS64.TRYWAIT P0, [R75+URZ+0x110], R76 ;  /* 0x0001104c4b0065a7 */ /* 0x000ea200080011ff */
[----:B------:R-:W-:Y:S01]  /*6bb0*/  BSSY B1, `(.L_x_110) ;  /* 0x000001f000017945 */ /* 0x000fe20003800000 */
[----:B--2---:R-:W-:Y:S03]  /*6bc0*/  @P6 SEL R55, RZ, 0x1, !P0 ;  /* 0x00000001ff376807 */ /* 0x004fe60004000000 */
[----:B------:R-:W-:Y:S05]  /*6bd0*/  @!P6 BRA `(.L_x_111) ;  /* 0x000000000070e947 */ /* 0x000fea0003800000 */
[----:B------:R-:W-:Y:S01]  /*6be0*/  ISETP.NE.AND P1, PT, R72, RZ, PT ;  /* 0x000000ff4800720c */ /* 0x000fe20003f25270 */
[----:B------:R-:W-:Y:S01]  /*6bf0*/  BSSY B0, `(.L_x_112) ;  /* 0x0000008000007945 */ /* 0x000fe20003800000 */
[----:B------:R-:W-:Y:S11]  /*6c00*/  ISETP.NE.AND P0, PT, R55, RZ, PT ;  /* 0x000000ff3700720c */ /* 0x000ff60003f05270 */
[----:B------:R-:W-:Y:S04]  /*6c10*/  @P1 IMAD R74, R100, 0x1000, R74 ;  /* 0x00001000644a1824 */ /* 0x000fe800078e024a */
[----:B------:R-:W-:Y:S01]  /*6c20*/  @P1 IMAD.IADD R73, R73, 0x1, R74 ;  /* 0x0000000149491824 */ /* 0x000fe200078e024a */
[----:B------:R-:W-:Y:S06]  /*6c30*/  @P0 BRA `(.L_x_113) ;  /* 0x00000000000c0947 */ /* 0x000fec0003800000 */
[----:B------:R-:W-:Y:S04]  /*6c40*/  SHF.L.U32 R0, R99, 0x1f, RZ ;  /* 0x0000001f63007819 */ /* 0x000fe800000006ff */
[----:B------:R-:W2:Y:S02]  /*6c50*/  SYNCS.PHASECHK.TRANS64.TRYWAIT P0, [R75+URZ+0x110], R0 ;  /* 0x000110004b0075a7 */ /* 0x000ea400080011ff */
[----:B--2---:R-:W-:Y:S05]  /*6c60*/  @!P0 BRA `(.L_x_114) ;  /* 0x0000001c00008947 */ /* 0x004fea0003800000 */
.L_x_113:
[----:B------:R-:W-:Y:S05]  /*6c70*/  BSYNC B0 ;  /* 0x0000000000007941 */ /* 0x000fea0003800000 */
.L_x_112:
[----:B------:R-:W-:Y:S01]  /*6c80*/  ISETP.NE.AND P0, PT, R72, RZ, PT ;  /* 0x000000ff4800720c */ /* 0x000fe20003f05270 */
[----:B--2---:R-:W-:Y:S02]  /*6c90*/  VIADD R75, R75, 0x120 ;  /* 0x000001204b4b7836 */ /* 0x004fe40000000000 */
[----:B------:R-:W-:Y:S02]  /*6ca0*/  IMAD.U32 R0, RZ, RZ, UR37 ;  /* 0x00000025ff007e24 */ /* 0x000fe4000f8e00ff */
[----:B------:R-:W-:Y:S03]  /*6cb0*/  VIADD R100, R100, 0x1 ;  /* 0x0000000164647836 */ /* 0x000fe60000000000 */
[----:B------:R-:W-:Y:S05]  /*6cc0*/  PRMT R0, R0, 0x654, R75 ;  /* 0x0000065400007816 */ /* 0x000fea000000004b */
[----:B------:R2:W3:Y:S04]  /*6cd0*/  @P0 LDS.128 R56, [R74+0x200] ;  /* 0x000200004a380984 */ /* 0x0004e80000000c00 */
[----:B------:R2:W4:Y:S01]  /*6ce0*/  @P0 LDS.128 R60, [R73+0x210] ;  /* 0x00021000493c0984 */ /* 0x0005220000000c00 */
        /* <DEDUP_REMOVED lines=10> */
[----:B--23--:R-:W-:Y:S02]  /*6d90*/  LOP3.LUT R99, R99, R0, RZ, 0x3c, !PT ;  /* 0x0000000063637212 */ /* 0x00cfe400078e3cff */
.L_x_111:
[----:B------:R-:W-:Y:S05]  /*6da0*/  BSYNC B1 ;  /* 0x0000000000017941 */ /* 0x000fea0003800000 */
.L_x_110:
[----:B------:R-:W-:Y:S05]  /*6db0*/  VIADD R3, R48, 0x40 ;  /* 0x0000004030037836 */ /* 0x000fea0000000000 */
[----:B------:R-:W-:Y:S04]  /*6dc0*/  SHF.R.U32.HI R3, RZ, 0x15, R3 ;  /* 0x00000015ff037819 */ /* 0x000fe80000011603 */
[----:B------:R-:W-:Y:S11]  /*6dd0*/  LOP3.LUT P0, RZ, R3, 0x3, R96, 0x48, !PT ;  /* 0x0000000303ff7812 */ /* 0x000ff60007804860 */
[----:B------:R-:W-:Y:S02]  /*6de0*/  @!UPT UIADD3 URZ, UPT, UPT, URZ, URZ, URZ ;  /* 0x000000fffffff290 */ /* 0x000fe4000fffe0ff */
[----:B------:R-:W-:Y:S05]  /*6df0*/  @!P0 BRA `(.L_x_115) ;  /* 0x0000000000408947 */ /* 0x000fea0003800000 */
[----:B------:R-:W2:Y:S01]  /*6e00*/  LDCU.64 UR8, c[0x4][0x70] ;  /* 0x01000e00ff0877ac */ /* 0x000ea20008000a00 */
[----:B------:R-:W-:Y:S01]  /*6e10*/  MOV R3, 0x0 ;  /* 0x0000000000037802 */ /* 0x000fe20000000f00 */
[----:B------:R-:W-:Y:S02]  /*6e20*/  HFMA2 R12, -RZ, RZ, 0, 5.9604644775390625e-08 ;  /* 0x00000001ff0c7431 */ /* 0x000fe400000001ff */
[----:B------:R-:W-:Y:S02]  /*6e30*/  IMAD.MOV.U32 R8, RZ, RZ, 0x192 ;  /* 0x00000192ff087424 */ /* 0x000fe400078e00ff */
[----:B------:R-:W-:Y:S01]  /*6e40*/  IMAD.MOV.U32 R13, RZ, RZ, RZ ;  /* 0x000000ffff0d7224 */ /* 0x000fe200078e00ff */
[----:B------:R-:W3:Y:S01]  /*6e50*/  LDCU.64 UR6, c[0x4][0x78] ;  /* 0x01000f00ff0677ac */ /* 0x000ee20008000a00 */
[----:B------:R-:W1:Y:S01]  /*6e60*/  LDC.64 R2, c[0x4][R3] ;  /* 0x0100000003027b82 */ /* 0x000e620000000a00 */
[----:B------:R-:W5:Y:S01]  /*6e70*/  LDCU.64 UR4, c[0x4][0x10] ;  /* 0x01000200ff0477ac */ /* 0x000f620008000a00 */
[----:B--2---:R-:W-:Y:S01]  /*6e80*/  MOV R5, UR9 ;  /* 0x0000000900057c02 */ /* 0x004fe20008000f00 */
[----:B------:R-:W-:Y:S01]  /*6e90*/  IMAD.U32 R4, RZ, RZ, UR8 ;  /* 0x00000008ff047e24 */ /* 0x000fe2000f8e00ff */
[----:B---3--:R-:W-:Y:S01]  /*6ea0*/  MOV R7, UR7 ;  /* 0x0000000700077c02 */ /* 0x008fe20008000f00 */
[----:B------:R-:W-:Y:S01]  /*6eb0*/  IMAD.U32 R6, RZ, RZ, UR6 ;  /* 0x00000006ff067e24 */ /* 0x000fe2000f8e00ff */
[----:B-----5:R-:W-:Y:S01]  /*6ec0*/  MOV R11, UR5 ;  /* 0x00000005000b7c02 */ /* 0x020fe20008000f00 */
[----:B------:R-:W-:Y:S02]  /*6ed0*/  IMAD.U32 R10, RZ, RZ, UR4 ;  /* 0x00000004ff0a7e24 */ /* 0x000fe4000f8e00ff */
[----:B------:R-:W-:Y:S07]  /*6ee0*/  LEPC R20, `(.L_x_115) ;  /* 0x000000001014794e */ /* 0x000fee0000000000 */
[----:B-1--4-:R-:W-:Y:S05]  /*6ef0*/  CALL.ABS.NOINC R2 ;  /* 0x0000000002007343 */ /* 0x012fea0003c00000 */
.L_x_115:
[----:B------:R-:W-:Y:S01]  /*6f00*/  ISETP.NE.AND P0, PT, R105, RZ, PT ;  /* 0x000000ff6900720c */ /* 0x000fe20003f05270 */
[----:B------:R-:W-:Y:S05]  /*6f10*/  WARPSYNC.ALL ;  /* 0x0000000000007948 */ /* 0x000fea0003800000 */
[----:B------:R-:W-:Y:S01]  /*6f20*/  IMAD.SHL.U32 R80, R57, 0x100, RZ ;  /* 0x0000010039507824 */ /* 0x000fe200078e00ff */
[----:B------:R-:W-:Y:S01]  /*6f30*/  R2UR UR4, R48 ;  /* 0x00000000300472ca */ /* 0x000fe200000e0000 */
[----:B------:R-:W-:Y:S01]  /*6f40*/  IMAD.SHL.U32 R74, R59, 0x100, RZ ;  /* 0x000001003b4a7824 */ /* 0x000fe200078e00ff */
[C---:B------:R-:W-:Y:S01]  /*6f50*/  SHF.L.U32 R51, R56.reuse, 0x10, RZ ;  /* 0x0000001038337819 */ /* 0x040fe200000006ff */
[----:B-1--4-:R-:W-:Y:S01]  /*6f60*/  IMAD.SHL.U32 R68, R61, 0x100, RZ ;  /* 0x000001003d447824 */ /* 0x012fe200078e00ff */
[C---:B------:R-:W-:Y:S01]  /*6f70*/  PRMT R49, R56.reuse, 0x8880, RZ ;  /* 0x0000888038317816 */ /* 0x040fe200000000ff */
[----:B------:R-:W-:Y:S01]  /*6f80*/  BSSY.RECONVERGENT B0, `(.L_x_116) ;  /* 0x000009e000007945 */ /* 0x000fe20003800200 */
[----:B------:R-:W-:Y:S02]  /*6f90*/  SHF.L.U32 R53, R56, 0x8, RZ ;  /* 0x0000000838357819 */ /* 0x000fe400000006ff */
[----:B------:R-:W-:Y:S02]  /*6fa0*/  SHF.R.S32.HI R51, RZ, 0x18, R51 ;  /* 0x00000018ff337819 */ /* 0x000fe40000011433 */
[C---:B------:R-:W-:Y:S02]  /*6fb0*/  PRMT R82, R57.reuse, 0x8880, RZ ;  /* 0x0000888039527816 */ /* 0x040fe400000000ff */
[----:B------:R-:W-:Y:S01]  /*6fc0*/  SHF.R.S32.HI R53, RZ, 0x18, R53 ;  /* 0x00000018ff357819 */ /* 0x000fe20000011435 */
[----:B------:R-:W-:Y:S01]  /*6fd0*/  LDTM.16dp32bit_t0_t15.x32 R4, tmem[UR4+0x40] ;  /* 0x00004004000479ee */ /* 0x000fe20008a80000 */
[----:B------:R-:W1:Y:S01]  /*6fe0*/  LDTM.16dp32bit_t16_t31.x32 R4, tmem[UR4+0x60] ;  /* 0x00006004000479ee */ /* 0x000e620008aa0000 */
[----:B------:R-:W-:Y:S01]  /*6ff0*/  NOP ;  /* 0x0000000000007918 */ /* 0x000fe20000000000 */
[----:B------:R-:W-:Y:S02]  /*7000*/  R2UR UR5, R108 ;  /* 0x000000006c0572ca */ /* 0x000fe400000e0000 */
[----:B------:R-:W-:Y:S02]  /*7010*/  SHF.R.S32.HI R52, RZ, 0x18, R56 ;  /* 0x00000018ff347819 */ /* 0x000fe40000011438 */
[----:B------:R-:W-:Y:S02]  /*7020*/  SHF.L.U32 R81, R57, 0x10, RZ ;  /* 0x0000001039517819 */ /* 0x000fe400000006ff */
[C---:B------:R-:W-:Y:S02]  /*7030*/  PRMT R79, R58.reuse, 0x8880, RZ ;  /* 0x000088803a4f7816 */ /* 0x040fe400000000ff */
[----:B------:R-:W-:Y:S02]  /*7040*/  SHF.R.S32.HI R54, RZ, 0x18, R57 ;  /* 0x00000018ff367819 */ /* 0x000fe40000011439 */
[----:B------:R-:W-:Y:S02]  /*7050*/  SHF.L.U32 R78, R58, 0x10, RZ ;  /* 0x000000103a4e7819 */ /* 0x000fe400000006ff */
[C---:B------:R-:W-:Y:S01]  /*7060*/  PRMT R76, R59.reuse, 0x8880, RZ ;  /* 0x000088803b4c7816 */ /* 0x040fe200000000ff */
[----:B------:R-:W-:Y:S01]  /*7070*/  UIADD3 UR5, UPT, UPT, UR5, 0x180, URZ ;  /* 0x0000018005057890 */ /* 0x000fe2000fffe0ff */
[----:B------:R-:W-:Y:S02]  /*7080*/  SHF.R.S32.HI R55, RZ, 0x18, R58 ;  /* 0x00000018ff377819 */ /* 0x000fe4000001143a */
[----:B------:R-:W-:Y:S01]  /*7090*/  SHF.L.U32 R75, R59, 0x10, RZ ;  /* 0x000000103b4b7819 */ /* 0x000fe200000006ff */
[----:B------:R-:W-:Y:S01]  /*70a0*/  UPRMT UR5, UR37, 0x654, UR5 ;  /* 0x0000065425057896 */ /* 0x000fe20008000005 */
[C---:B------:R-:W-:Y:S02]  /*70b0*/  PRMT R73, R60.reuse, 0x8880, RZ ;  /* 0x000088803c497816 */ /* 0x040fe400000000ff */
[----:B------:R-:W-:Y:S01]  /*70c0*/  SHF.R.S32.HI R56, RZ, 0x18, R59 ;  /* 0x00000018ff387819 */ /* 0x000fe2000001143b */
[C---:B-1----:R-:W-:Y:S01]  /*70d0*/  IMAD R4, R47.reuse, R4, RZ ;  /* 0x000000042f047224 */ /* 0x042fe200078e02ff */
[----:B------:R-:W-:Y:S01]  /*70e0*/  SHF.L.U32 R72, R60, 0x10, RZ ;  /* 0x000000103c487819 */ /* 0x000fe200000006ff */
[----:B------:R-:W-:Y:S01]  /*70f0*/  IMAD R5, R47, R5, RZ ;  /* 0x000000052f057224 */ /* 0x000fe200078e02ff */
[----:B------:R-:W-:Y:S01]  /*7100*/  PRMT R70, R61, 0x8880, RZ ;  /* 0x000088803d467816 */ /* 0x000fe200000000ff */
[----:B------:R-:W-:Y:S01]  /*7110*/  IMAD R6, R47, R6, RZ ;  /* 0x000000062f067224 */ /* 0x000fe200078e02ff */
[----:B------:R-:W-:Y:S01]  /*7120*/  SYNCS.ARRIVE.TRANS64.RED.A1T0 RZ, [UR5], RZ ;  /* 0x000000ffffff79a7 */ /* 0x000fe20008100405 */
[----:B------:R-:W-:Y:S01]  /*7130*/  IMAD R4, R49, R50, R4 ;  /* 0x0000003231047224 */ /* 0x000fe200078e0204 */
[----:B------:R-:W-:Y:S01]  /*7140*/  MOV R49, R82 ;  /* 0x0000005200317202 */ /* 0x000fe20000000f00 */
[----:B------:R-:W-:Y:S01]  /*7150*/  IMAD R7, R47, R7, RZ ;  /* 0x000000072f077224 */ /* 0x000fe200078e02ff */
[----:B------:R-:W-:Y:S01]  /*7160*/  SHF.R.S32.HI R57, RZ, 0x18, R60 ;  /* 0x00000018ff397819 */ /* 0x000fe2000001143c */
[-C--:B------:R-:W-:Y:S01]  /*7170*/  IMAD R5, R51, R50.reuse, R5 ;  /* 0x0000003233057224 */ /* 0x080fe200078e0205 */
[----:B------:R-:W-:Y:S01]  /*7180*/  SHF.R.S32.HI R51, RZ, 0x18, R81 ;  /* 0x00000018ff337819 */ /* 0x000fe20000011451 */
[----:B------:R-:W-:Y:S01]  /*7190*/  IMAD R6, R53, R50, R6 ;  /* 0x0000003235067224 */ /* 0x000fe200078e0206 */
[----:B------:R-:W-:Y:S01]  /*71a0*/  SHF.R.S32.HI R53, RZ, 0x18, R80 ;  /* 0x00000018ff357819 */ /* 0x000fe20000011450 */
[----:B------:R-:W-:Y:S01]  /*71b0*/  IMAD R8, R47, R8, RZ ;  /* 0x000000082f087224 */ /* 0x000fe200078e02ff */
[----:B------:R-:W-:Y:S01]  /*71c0*/  SHF.L.U32 R69, R61, 0x10, RZ ;  /* 0x000000103d457819 */ /* 0x000fe200000006ff */
[----:B------:R-:W-:Y:S01]  /*71d0*/  IMAD R7, R52, R50, R7 ;  /* 0x0000003234077224 */ /* 0x000fe200078e0207 */
[----:B------:R-:W-:Y:S01]  /*71e0*/  SHF.R.S32.HI R52, RZ, 0x18, R75 ;  /* 0x00000018ff347819 */ /* 0x000fe2000001144b */
[C---:B------:R-:W-:Y:S01]  /*71f0*/  IMAD R9, R47.reuse, R9, RZ ;  /* 0x000000092f097224 */ /* 0x040fe200078e02ff */
[----:B------:R-:W-:Y:S01]  /*7200*/  PRMT R67, R62, 0x8880, RZ ;  /* 0x000088803e437816 */ /* 0x000fe200000000ff */
[----:B------:R-:W-:Y:S01]  /*7210*/  IMAD R10, R47, R10, RZ ;  /* 0x0000000a2f0a7224 */ /* 0x000fe200078e02ff */
[----:B------:R-:W-:Y:S01]  /*7220*/  I2IP.S8.S32.SAT R108, R7, R6, RZ ;  /* 0x00000006076c7239 */ /* 0x000fe200000014ff */
[----:B------:R-:W-:Y:S01]  /*7230*/  IMAD R8, R49, R50, R8 ;  /* 0x0000003231087224 */ /* 0x000fe200078e0208 */
[----:B------:R-:W-:Y:S01]  /*7240*/  MOV R49, R79 ;  /* 0x0000004f00317202 */ /* 0x000fe20000000f00 */
[----:B------:R-:W-:Y:S01]  /*7250*/  IMAD R11, R47, R11, RZ ;  /* 0x0000000b2f0b7224 */ /* 0x000fe200078e02ff */
[----:B------:R-:W-:Y:S01]  /*7260*/  I2IP.S8.S32.SAT R108, R5, R4, R108 ;  /* 0x00000004056c7239 */ /* 0x000fe2000000146c */
[-C--:B------:R-:W-:Y:S01]  /*7270*/  IMAD R9, R51, R50.reuse, R9 ;  /* 0x0000003233097224 */ /* 0x080fe200078e0209 */
[----:B------:R-:W-:Y:S01]  /*7280*/  SHF.R.S32.HI R51, RZ, 0x18, R78 ;  /* 0x00000018ff337819 */ /* 0x000fe2000001144e */
[----:B------:R-:W-:Y:S01]  /*7290*/  IMAD R10, R53, R50, R10 ;  /* 0x00000032350a7224 */ /* 0x000fe200078e020a */
[----:B------:R-:W-:Y:S01]  /*72a0*/  SHF.R.S32.HI R53, RZ, 0x18, R74 ;  /* 0x00000018ff357819 */ /* 0x000fe2000001144a */
[C---:B------:R-:W-:Y:S01]  /*72b0*/  IMAD R12, R47.reuse, R12, RZ ;  /* 0x0000000c2f0c7224 */ /* 0x040fe200078e02ff */
[----:B------:R-:W-:Y:S01]  /*72c0*/  SHF.L.U32 R77, R58, 0x8, RZ ;  /* 0x000000083a4d7819 */ /* 0x000fe200000006ff */
[-C--:B------:R-:W-:Y:S01]  /*72d0*/  IMAD R11, R54, R50.reuse, R11 ;  /* 0x00000032360b7224 */ /* 0x080fe200078e020b */
[----:B------:R-:W-:Y:S01]  /*72e0*/  SHF.R.S32.HI R58, RZ, 0x18, R61 ;  /* 0x00000018ff3a7819 */ /* 0x000fe2000001143d */
[----:B------:R-:W-:Y:S01]  /*72f0*/  IMAD R13, R47, R13, RZ ;  /* 0x0000000d2f0d7224 */ /* 0x000fe200078e02ff */
[----:B------:R-:W-:Y:S01]  /*7300*/  SHF.L.U32 R66, R62, 0x10, RZ ;  /* 0x000000103e427819 */ /* 0x000fe200000006ff */
[----:B------:R-:W-:Y:S01]  /*7310*/  IMAD R12, R49, R50, R12 ;  /* 0x00000032310c7224 */ /* 0x000fe200078e020c */
[----:B------:R-:W-:Y:S01]  /*7320*/  SHF.R.S32.HI R49, RZ, 0x18, R77 ;  /* 0x00000018ff317819 */ /* 0x000fe2000001144d */
[----:B------:R-:W-:Y:S01]  /*7330*/  IMAD R14, R47, R14, RZ ;  /* 0x0000000e2f0e7224 */ /* 0x000fe200078e02ff */
[----:B------:R-:W-:Y:S01]  /*7340*/  I2IP.S8.S32.SAT R109, R11, R10, RZ ;  /* 0x0000000a0b6d7239 */ /* 0x000fe200000014ff */
[----:B------:R-:W-:Y:S01]  /*7350*/  IMAD R15, R47, R15, RZ ;  /* 0x0000000f2f0f7224 */ /* 0x000fe200078e02ff */
[----:B------:R-:W-:Y:S01]  /*7360*/  PRMT R64, R63, 0x8880, RZ ;  /* 0x000088803f407816 */ /* 0x000fe200000000ff */
[----:B------:R-:W-:Y:S01]  /*7370*/  IMAD R13, R51, R50, R13 ;  /* 0x00000032330d7224 */ /* 0x000fe200078e020d */
[----:B------:R-:W-:Y:S01]  /*7380*/  MOV R51, R76 ;  /* 0x0000004c00337202 */ /* 0x000fe20000000f00 */
[----:B------:R-:W-:Y:S01]  /*7390*/  IMAD R16, R47, R16, RZ ;  /* 0x000000102f107224 */ /* 0x000fe200078e02ff */
[----:B------:R-:W-:Y:S01]  /*73a0*/  I2IP.S8.S32.SAT R109, R9, R8, R109 ;  /* 0x00000008096d7239 */ /* 0x000fe2000000146d */
[-C--:B------:R-:W-:Y:S01]  /*73b0*/  IMAD R14, R49, R50.reuse, R14 ;  /* 0x00000032310e7224 */ /* 0x080fe200078e020e */
[----:B------:R-:W-:Y:S01]  /*73c0*/  SHF.R.S32.HI R59, RZ, 0x18, R62 ;  /* 0x00000018ff3b7819 */ /* 0x000fe2000001143e */
[----:B------:R-:W-:Y:S01]  /*73d0*/  IMAD R17, R47, R17, RZ ;  /* 0x000000112f117224 */ /* 0x000fe200078e02ff */
[----:B------:R-:W-:Y:S01]  /*73e0*/  SHF.L.U32 R71, R60, 0x8, RZ ;  /* 0x000000083c477819 */ /* 0x000fe200000006ff */
[----:B------:R-:W-:Y:S01]  /*73f0*/  IMAD R15, R55, R50, R15 ;  /* 0x00000032370f7224 */ /* 0x000fe200078e020f */
[----:B------:R-:W-:Y:S01]  /*7400*/  SHF.R.S32.HI R60, RZ, 0x18, R63 ;  /* 0x00000018ff3c7819 */ /* 0x000fe2000001143f */
[----:B------:R-:W-:Y:S01]  /*7410*/  IMAD R18, R47, R18, RZ ;  /* 0x000000122f127224 */ /* 0x000fe200078e02ff */
[----:B------:R-:W-:Y:S01]  /*7420*/  SHF.L.U32 R65, R62, 0x8, RZ ;  /* 0x000000083e417819 */ /* 0x000fe200000006ff */
[----:B------:R-:W-:Y:S01]  /*7430*/  IMAD R16, R51, R50, R16 ;  /* 0x0000003233107224 */ /* 0x000fe200078e0210 */
[----:B------:R-:W-:Y:S01]  /*7440*/  I2IP.S8.S32.SAT R110, R15, R14, RZ ;  /* 0x0000000e0f6e7239 */ /* 0x000fe200000014ff */
[----:B------:R-:W-:Y:S01]  /*7450*/  IMAD R19, R47, R19, RZ ;  /* 0x000000132f137224 */ /* 0x000fe200078e02ff */
[----:B------:R-:W-:Y:S01]  /*7460*/  SHF.R.S32.HI R51, RZ, 0x18, R72 ;  /* 0x00000018ff337819 */ /* 0x000fe20000011448 */
[----:B------:R-:W-:Y:S01]  /*7470*/  IMAD R17, R52, R50, R17 ;  /* 0x0000003234117224 */ /* 0x000fe200078e0211 */
[----:B------:R-:W-:Y:S01]  /*7480*/  I2IP.S8.S32.SAT R110, R13, R12, R110 ;  /* 0x0000000c0d6e7239 */ /* 0x000fe2000000146e */
[----:B------:R-:W-:Y:S01]  /*7490*/  IMAD R0, R47, R20, RZ ;  /* 0x000000142f007224 */ /* 0x000fe200078e02ff */
[----:B------:R-:W-:Y:S01]  /*74a0*/  SHF.R.S32.HI R52, RZ, 0x18, R71 ;  /* 0x00000018ff347819 */ /* 0x000fe20000011447 */
[-C--:B------:R-:W-:Y:S01]  /*74b0*/  IMAD R18, R53, R50.reuse, R18 ;  /* 0x0000003235127224 */ /* 0x080fe200078e0212 */
[----:B------:R-:W-:Y:S01]  /*74c0*/  SHF.R.S32.HI R53, RZ, 0x18, R68 ;  /* 0x00000018ff357819 */ /* 0x000fe20000011444 */
[----:B------:R-:W-:Y:S01]  /*74d0*/  IMAD.MOV.U32 R49, RZ, RZ, R73 ;  /* 0x000000ffff317224 */ /* 0x000fe200078e0049 */
[----:B------:R-:W-:Y:S01]  /*74e0*/  SHF.L.U32 R62, R63, 0x10, RZ ;  /* 0x000000103f3e7819 */ /* 0x000fe200000006ff */
[C---:B------:R-:W-:Y:S02]  /*74f0*/  IMAD R2, R47.reuse, R21, RZ ;  /* 0x000000152f027224 */ /* 0x040fe400078e02ff */
[----:B------:R-:W-:Y:S02]  /*7500*/  IMAD R19, R56, R50, R19 ;  /* 0x0000003238137224 */ /* 0x000fe400078e0213 */
[----:B------:R-:W-:Y:S02]  /*7510*/  IMAD R3, R47, R22, RZ ;  /* 0x000000162f037224 */ /* 0x000fe400078e02ff */
[----:B------:R-:W-:Y:S01]  /*7520*/  IMAD R0, R49, R50, R0 ;  /* 0x0000003231007224 */ /* 0x000fe200078e0200 */
[----:B------:R-:W-:Y:S01]  /*7530*/  I2IP.S8.S32.SAT R111, R19, R18, RZ ;  /* 0x00000012136f7239 */ /* 0x000fe200000014ff */
[----:B------:R-:W-:Y:S01]  /*7540*/  IMAD R23, R47, R23, RZ ;  /* 0x000000172f177224 */ /* 0x000fe200078e02ff */
[----:B------:R-:W-:Y:S01]  /*7550*/  MOV R49, R70 ;  /* 0x0000004600317202 */ /* 0x000fe20000000f00 */
[----:B------:R-:W-:Y:S01]  /*7560*/  IMAD R2, R51, R50, R2 ;  /* 0x0000003233027224 */ /* 0x000fe200078e0202 */
[----:B------:R-:W-:Y:S01]  /*7570*/  I2IP.S8.S32.SAT R111, R17, R16, R111 ;  /* 0x00000010116f7239 */ /* 0x000fe2000000146f */
[C---:B------:R-:W-:Y:S01]  /*7580*/  IMAD R20, R47.reuse, R24, RZ ;  /* 0x000000182f147224 */ /* 0x040fe200078e02ff */
[----:B------:R-:W-:Y:S01]  /*7590*/  SHF.R.S32.HI R51, RZ, 0x18, R69 ;  /* 0x00000018ff337819 */ /* 0x000fe20000011445 */
[-C--:B------:R-:W-:Y:S01]  /*75a0*/  IMAD R3, R52, R50.reuse, R3 ;  /* 0x0000003234037224 */ /* 0x080fe200078e0203 */
[----:B------:R-:W-:Y:S01]  /*75b0*/  SHF.R.S32.HI R52, RZ, 0x18, R62 ;  /* 0x00000018ff347819 */ /* 0x000fe2000001143e */
[----:B------:R-:W-:Y:S01]  /*75c0*/  IMAD R21, R47, R25, RZ ;  /* 0x000000192f157224 */ /* 0x000fe200078e02ff */
[----:B------:R1:W-:Y:S01]  /*75d0*/  STS.128 [R95+UR49+0x3200], R108 ;  /* 0x0032006c5f007988 */ /* 0x0003e20008000c31 */
[----:B------:R-:W-:Y:S02]  /*75e0*/  IMAD R23, R57, R50, R23 ;  /* 0x0000003239177224 */ /* 0x000fe400078e0217 */
[----:B------:R-:W-:Y:S02]  /*75f0*/  IMAD R22, R47, R26, RZ ;  /* 0x0000001a2f167224 */ /* 0x000fe400078e02ff */
[-C--:B------:R-:W-:Y:S01]  /*7600*/  IMAD R20, R49, R50.reuse, R20 ;  /* 0x0000003231147224 */ /* 0x080fe200078e0214 */
[----:B------:R-:W-:Y:S01]  /*7610*/  I2IP.S8.S32.SAT R113, R23, R3, RZ ;  /* 0x0000000317717239 */ /* 0x000fe200000014ff */
[----:B------:R-:W-:Y:S01]  /*7620*/  IMAD R27, R47, R27, RZ ;  /* 0x0000001b2f1b7224 */ /* 0x000fe200078e02ff */
[----:B------:R-:W-:Y:S01]  /*7630*/  MOV R49, R67 ;  /* 0x0000004300317202 */ /* 0x000fe20000000f00 */
[----:B------:R-:W-:Y:S01]  /*7640*/  IMAD R21, R51, R50, R21 ;  /* 0x0000003233157224 */ /* 0x000fe200078e0215 */
[----:B------:R-:W-:Y:S01]  /*7650*/  I2IP.S8.S32.SAT R116, R2, R0, R113 ;  /* 0x0000000002747239 */ /* 0x000fe20000001471 */
[----:B------:R-:W-:Y:S01]  /*7660*/  IMAD R24, R47, R28, RZ ;  /* 0x0000001c2f187224 */ /* 0x000fe200078e02ff */
[----:B------:R-:W-:Y:S01]  /*7670*/  SHF.R.S32.HI R51, RZ, 0x18, R66 ;  /* 0x00000018ff337819 */ /* 0x000fe20000011442 */
[-C--:B------:R-:W-:Y:S01]  /*7680*/  IMAD R22, R53, R50.reuse, R22 ;  /* 0x0000003235167224 */ /* 0x080fe200078e0216 */
[----:B------:R-:W-:Y:S01]  /*7690*/  IADD3 R113, PT, PT, R44, 0x1, RZ ;  /* 0x000000012c717810 */ /* 0x000fe20007ffe0ff */
[-C--:B------:R-:W-:Y:S02]  /*76a0*/  IMAD R27, R58, R50.reuse, R27 ;  /* 0x000000323a1b7224 */ /* 0x080fe400078e021b */
[----:B------:R-:W-:Y:S02]  /*76b0*/  IMAD R25, R47, R29, RZ ;  /* 0x0000001d2f197224 */ /* 0x000fe400078e02ff */
[----:B------:R-:W-:Y:S01]  /*76c0*/  IMAD R24, R49, R50, R24 ;  /* 0x0000003231187224 */ /* 0x000fe200078e0218 */
[----:B------:R-:W-:Y:S01]  /*76d0*/  SHF.R.S32.HI R49, RZ, 0x18, R65 ;  /* 0x00000018ff317819 */ /* 0x000fe20000011441 */
[----:B------:R-:W-:Y:S01]  /*76e0*/  IMAD R26, R47, R30, RZ ;  /* 0x0000001e2f1a7224 */ /* 0x000fe200078e02ff */
[----:B------:R-:W-:Y:S01]  /*76f0*/  I2IP.S8.S32.SAT R117, R27, R22, RZ ;  /* 0x000000161b757239 */ /* 0x000fe200000014ff */
[----:B------:R-:W-:Y:S02]  /*7700*/  IMAD.SHL.U32 R61, R63, 0x100, RZ ;  /* 0x000001003f3d7824 */ /* 0x000fe400078e00ff */
[----:B------:R-:W-:Y:S01]  /*7710*/  IMAD R31, R47, R31, RZ ;  /* 0x0000001f2f1f7224 */ /* 0x000fe200078e02ff */
[----:B------:R-:W-:Y:S01]  /*7720*/  I2IP.S8.S32.SAT R117, R21, R20, R117 ;  /* 0x0000001415757239 */ /* 0x000fe20000001475 */
[----:B------:R-:W-:Y:S01]  /*7730*/  IMAD R25, R51, R50, R25 ;  /* 0x0000003233197224 */ /* 0x000fe200078e0219 */
[----:B------:R-:W-:Y:S01]  /*7740*/  MOV R51, R64 ;  /* 0x0000004000337202 */ /* 0x000fe20000000f00 */
[----:B------:R-:W-:Y:S01]  /*7750*/  IMAD R28, R47, R32, RZ ;  /* 0x000000202f1c7224 */ /* 0x000fe200078e02ff */
[----:B------:R-:W-:Y:S01]  /*7760*/  SHF.R.S32.HI R53, RZ, 0x18, R61 ;  /* 0x00000018ff357819 */ /* 0x000fe2000001143d */
[-C--:B------:R-:W-:Y:S02]  /*7770*/  IMAD R26, R49, R50.reuse, R26 ;  /* 0x00000032311a7224 */ /* 0x080fe400078e021a */
[----:B------:R-:W-:Y:S02]  /*7780*/  IMAD R29, R47, R33, RZ ;  /* 0x000000212f1d7224 */ /* 0x000fe400078e02ff */
[-C--:B------:R-:W-:Y:S02]  /*7790*/  IMAD R31, R59, R50.reuse, R31 ;  /* 0x000000323b1f7224 */ /* 0x080fe400078e021f */
[----:B------:R-:W-:Y:S02]  /*77a0*/  IMAD R28, R51, R50, R28 ;  /* 0x00000032331c7224 */ /* 0x000fe400078e021c */
[----:B------:R-:W-:Y:S01]  /*77b0*/  IMAD R30, R47, R34, RZ ;  /* 0x000000222f1e7224 */ /* 0x000fe200078e02ff */
[----:B------:R-:W-:Y:S01]  /*77c0*/  I2IP.S8.S32.SAT R114, R31, R26, RZ ;  /* 0x0000001a1f727239 */ /* 0x000fe200000014ff */
[----:B------:R-:W-:Y:S02]  /*77d0*/  IMAD R29, R52, R50, R29 ;  /* 0x00000032341d7224 */ /* 0x000fe400078e021d */
[----:B------:R-:W-:Y:S01]  /*77e0*/  IMAD R35, R47, R35, RZ ;  /* 0x000000232f237224 */ /* 0x000fe200078e02ff */
[----:B------:R-:W-:Y:S01]  /*77f0*/  I2IP.S8.S32.SAT R118, R25, R24, R114 ;  /* 0x0000001819767239 */ /* 0x000fe20000001472 */
[-C--:B------:R-:W-:Y:S02]  /*7800*/  IMAD R30, R53, R50.reuse, R30 ;  /* 0x00000032351e7224 */ /* 0x080fe400078e021e */
[----:B------:R-:W-:Y:S05]  /*7810*/  IMAD R35, R60, R50, R35 ;  /* 0x000000323c237224 */ /* 0x000fea00078e0223 */
[----:B------:R-:W-:Y:S04]  /*7820*/  I2IP.S8.S32.SAT R115, R35, R30, RZ ;  /* 0x0000001e23737239 */ /* 0x000fe800000014ff */
[----:B------:R-:W-:Y:S05]  /*7830*/  I2IP.S8.S32.SAT R119, R29, R28, R115 ;  /* 0x0000001c1d777239 */ /* 0x000fea0000001473 */
        /* <DEDUP_REMOVED lines=9> */
[----:B------:R-:W-:Y:S02]  /*78d0*/  UIADD3 UR8, UP0, UPT, UR52, 0x680, URZ ;  /* 0x0000068034087890 */ /* 0x000fe4000ff1e0ff */
[----:B------:R-:W-:Y:S02]  /*78e0*/  UIADD3 UR5, UPT, UPT, UR41, 0x40, URZ ;  /* 0x0000004029057890 */ /* 0x000fe4000fffe0ff */
[----:B------:R-:W-:Y:S02]  /*78f0*/  UIADD3 UR4, UPT, UPT, UR49, 0x3200, URZ ;  /* 0x0000320031047890 */ /* 0x000fe4000fffe0ff */
[----:B------:R-:W-:Y:S01]  /*7900*/  UIADD3.X UR9, UPT, UPT, URZ, UR53, URZ, UP0, !UPT ;  /* 0x00000035ff097290 */ /* 0x000fe200087fe4ff */
[----:B------:R-:W-:Y:S01]  /*7910*/  UMOV UR6, UR42 ;  /* 0x0000002a00067c82 */ /* 0x000fe20008000000 */
[----:B------:R-:W-:Y:S07]  /*7920*/  UMOV UR7, UR36 ;  /* 0x0000002400077c82 */ /* 0x000fee0008000000 */
[----:B------:R2:W-:Y:S01]  /*7930*/  UTMASTG.3D [UR4], [UR8] ;  /* 0x00000004080073b5 */ /* 0x0005e20008010000 */
[----:B------:R0:W-:Y:S01]  /*7940*/  UTMACMDFLUSH ;  /* 0x00000000000079b7 */ /* 0x0001e20000000000 */
[----:B--2---:R-:W-:Y:S04]  /*7950*/  DEPBAR.LE SB0, 0x1 ;  /* 0x000080400000791a */ /* 0x004fe80000000000 */
.L_x_117:
[----:B------:R-:W-:Y:S05]  /*7960*/  BSYNC.RECONVERGENT B0 ;  /* 0x0000000000007941 */ /* 0x000fea0003800200 */
.L_x_116:
[----:B------:R-:W-:Y:S01]  /*7970*/  BAR.SYNC.DEFER_BLOCKING 0x1, 0x80 ;  /* 0x0042000000007b1d */ /* 0x000fe20000010000 */
[----:B------:R-:W-:Y:S01]  /*7980*/  ISETP.NE.AND P2, PT, R106, RZ, PT ;  /* 0x000000ff6a00720c */ /* 0x000fe20003f45270 */
[----:B------:R-:W-:Y:S01]  /*7990*/  IMAD.IADD R20, R43, 0x1, R83 ;  /* 0x000000012b147824 */ /* 0x000fe200078e0253 */
[----:B------:R-:W-:Y:S01]  /*79a0*/  ISETP.NE.AND P0, PT, R107, 0x2, PT ;  /* 0x000000026b00780c */ /* 0x000fe20003f05270 */
[----:B------:R-:W-:Y:S01]  /*79b0*/  IMAD.IADD R21, R45, 0x1, R90 ;  /* 0x000000012d157824 */ /* 0x000fe200078e025a */
[----:B------:R-:W-:Y:S02]  /*79c0*/  ISETP.NE.AND P1, PT, R113, 0x4, PT ;  /* 0x000000047100780c */ /* 0x000fe40003f25270 */
[----:B------:R-:W-:Y:S02]  /*79d0*/  SEL R0, RZ, 0x1, P0 ;  /* 0x00000001ff007807 */ /* 0x000fe40000000000 */
[----:B------:R-:W-:Y:S02]  /*79e0*/  SEL R3, RZ, 0x1, P1 ;  /* 0x00000001ff037807 */ /* 0x000fe40000800000 */
[----:B------:R-:W-:Y:S02]  /*79f0*/  LOP3.LUT R101, R101, R0, RZ, 0x3c, !PT ;  /* 0x0000000065657212 */ /* 0x000fe400078e3cff */
[----:B------:R-:W-:Y:S02]  /*7a00*/  LOP3.LUT R102, R102, R3, RZ, 0x3c, !PT ;  /* 0x0000000366667212 */ /* 0x000fe400078e3cff */
[----:B------:R-:W-:Y:S02]  /*7a10*/  @P2 R2UR UR36, R98 ;  /* 0x00000000622422ca */ /* 0x000fe400000e0000 */
[----:B------:R-:W-:Y:S02]  /*7a20*/  SEL R107, R107, RZ, P0 ;  /* 0x000000ff6b6b7207 */ /* 0x000fe40000000000 */
[----:B------:R-:W-:Y:S01]  /*7a30*/  SEL R44, R113, RZ, P1 ;  /* 0x000000ff712c7207 */ /* 0x000fe20000800000 */
[----:B------:R-:W-:Y:S10]  /*7a40*/  @P2 BRA `(.L_x_118) ;  /* 0xffffffd400d82947 */ /* 0x000ff4000383ffff */
[----:B------:R-:W-:Y:S05]  /*7a50*/  EXIT ;  /* 0x000000000000794d */ /* 0x000fea0003800000 */
.L_x_20:
[----:B--2---:R2:W1:Y:S02]  /*7a60*/  SYNCS.PHASECHK.TRANS64.TRYWAIT P0, [R3+URZ+0x1b0], R2 ;  /* 0x0001b002030075a7 */ /* 0x00446400080011ff */
[----:B-1----:R-:W-:Y:S05]  /*7a70*/  @!P0 NANOSLEEP.SYNCS 0x989680 ;  /* 0x009896800000895d */ /* 0x002fea0003900000 */
[----:B------:R-:W1:Y:S02]  /*7a80*/  @!P0 SYNCS.PHASECHK.TRANS64 P0, [R3+URZ+0x1b0], R2 ;  /* 0x0001b002030085a7 */ /* 0x000e6400080010ff */
[----:B-1----:R-:W-:Y:S05]  /*7a90*/  @!P0 BRA `(.L_x_20) ;  /* 0xfffffffc00f08947 */ /* 0x002fea000383ffff */
[----:B------:R-:W-:Y:S05]  /*7aa0*/  BRA `(.L_x_119) ;  /* 0xffffff9c00307947 */ /* 0x000fea000383ffff */
.L_x_23:
[----:B-1----:R-:W-:-:S07]  /*7ab0*/  MOV R2, UR33 ;  /* 0x0000002100027c02 */ /* 0x002fce0008000f00 */
.L_x_120:
[----:B-1----:R1:W2:Y:S02]  /*7ac0*/  SYNCS.PHASECHK.TRANS64.TRYWAIT P0, [R2+URZ+0x88], R5 ;  /* 0x00008805020075a7 */ /* 0x0022a400080011ff */
[----:B--2---:R-:W-:Y:S05]  /*7ad0*/  @!P0 NANOSLEEP.SYNCS 0x989680 ;  /* 0x009896800000895d */ /* 0x004fea0003900000 */
[----:B------:R-:W2:Y:S02]  /*7ae0*/  @!P0 SYNCS.PHASECHK.TRANS64 P0, [R2+URZ+0x88], R5 ;  /* 0x00008805020085a7 */ /* 0x000ea400080010ff */
[----:B--2---:R-:W-:Y:S05]  /*7af0*/  @!P0 BRA `(.L_x_120) ;  /* 0xfffffffc00f08947 */ /* 0x004fea000383ffff */
[----:B------:R-:W-:Y:S05]  /*7b00*/  BRA `(.L_x_22) ;  /* 0xffffff9c00807947 */ /* 0x000fea000383ffff */
.L_x_29:
[----:B-1----:R-:W-:-:S07]  /*7b10*/  MOV R2, UR17 ;  /* 0x0000001100027c02 */ /* 0x002fce0008000f00 */
.L_x_121:
[----:B-1----:R1:W2:Y:S02]  /*7b20*/  SYNCS.PHASECHK.TRANS64.TRYWAIT P0, [R2+URZ+0x88], R5 ;  /* 0x00008805020075a7 */ /* 0x0022a400080011ff */
[----:B--2---:R-:W-:Y:S05]  /*7b30*/  @!P0 NANOSLEEP.SYNCS 0x989680 ;  /* 0x009896800000895d */ /* 0x004fea0003900000 */
[----:B------:R-:W2:Y:S02]  /*7b40*/  @!P0 SYNCS.PHASECHK.TRANS64 P0, [R2+URZ+0x88], R5 ;  /* 0x00008805020085a7 */ /* 0x000ea400080010ff */
[----:B--2---:R-:W-:Y:S05]  /*7b50*/  @!P0 BRA `(.L_x_121) ;  /* 0xfffffffc00f08947 */ /* 0x004fea000383ffff */
[----:B------:R-:W-:Y:S05]  /*7b60*/  BRA `(.L_x_28) ;  /* 0xffffffa000287947 */ /* 0x000fea000383ffff */
.L_x_33:
[----:B-1----:R1:W2:Y:S02]  /*7b70*/  SYNCS.PHASECHK.TRANS64.TRYWAIT P0, [R2+URZ+0x140], R3 ;  /* 0x00014003020075a7 */ /* 0x0022a400080011ff */
[----:B--2---:R-:W-:Y:S05]  /*7b80*/  @!P0 NANOSLEEP.SYNCS 0x989680 ;  /* 0x009896800000895d */ /* 0x004fea0003900000 */
[----:B------:R-:W2:Y:S02]  /*7b90*/  @!P0 SYNCS.PHASECHK.TRANS64 P0, [R2+URZ+0x140], R3 ;  /* 0x00014003020085a7 */ /* 0x000ea400080010ff */
[----:B--2---:R-:W-:Y:S05]  /*7ba0*/  @!P0 BRA `(.L_x_33) ;  /* 0xfffffffc00f08947 */ /* 0x004fea000383ffff */
[----:B------:R-:W-:Y:S05]  /*7bb0*/  BRA `(.L_x_122) ;  /* 0xffffffa000b87947 */ /* 0x000fea000383ffff */
.L_x_37:
[----:B----4-:R-:W-:-:S07]  /*7bc0*/  MOV R0, UR5 ;  /* 0x0000000500007c02 */ /* 0x010fce0008000f00 */
.L_x_123:
[----:B-1----:R1:W2:Y:S02]  /*7bd0*/  SYNCS.PHASECHK.TRANS64.TRYWAIT P0, [R0+URZ], R3 ;  /* 0x00000003000075a7 */ /* 0x0022a400080011ff */
[----:B--2---:R-:W-:Y:S05]  /*7be0*/  @!P0 NANOSLEEP.SYNCS 0x989680 ;  /* 0x009896800000895d */ /* 0x004fea0003900000 */
[----:B------:R-:W2:Y:S02]  /*7bf0*/  @!P0 SYNCS.PHASECHK.TRANS64 P0, [R0+URZ], R3 ;  /* 0x00000003000085a7 */ /* 0x000ea400080010ff */
[----:B--2---:R-:W-:Y:S05]  /*7c00*/  @!P0 BRA `(.L_x_123) ;  /* 0xfffffffc00f08947 */ /* 0x004fea000383ffff */
[----:B------:R-:W-:Y:S05]  /*7c10*/  BRA `(.L_x_124) ;  /* 0xffffffa800287947 */ /* 0x000fea000383ffff */
.L_x_38:
[----:B----4-:R-:W-:-:S07]  /*7c20*/  MOV R0, UR5 ;  /* 0x0000000500007c02 */ /* 0x010fce0008000f00 */
.L_x_125:
[----:B-1----:R1:W2:Y:S02]  /*7c30*/  SYNCS.PHASECHK.TRANS64.TRYWAIT P0, [R0+URZ], R3 ;  /* 0x00000003000075a7 */ /* 0x0022a400080011ff */
[----:B--2---:R-:W-:Y:S05]  /*7c40*/  @!P0 NANOSLEEP.SYNCS 0x989680 ;  /* 0x009896800000895d */ /* 0x004fea0003900000 */
[----:B------:R-:W2:Y:S02]  /*7c50*/  @!P0 SYNCS.PHASECHK.TRANS64 P0, [R0+URZ], R3 ;  /* 0x00000003000085a7 */ /* 0x000ea400080010ff */
[----:B--2---:R-:W-:Y:S05]  /*7c60*/  @!P0 BRA `(.L_x_125) ;  /* 0xfffffffc00f08947 */ /* 0x004fea000383ffff */
[----:B------:R-:W-:Y:S05]  /*7c70*/  BRA `(.L_x_126) ;  /* 0xffffffa800347947 */ /* 0x000fea000383ffff */
.L_x_39:
[----:B----4-:R-:W-:-:S07]  /*7c80*/  MOV R0, UR5 ;  /* 0x0000000500007c02 */ /* 0x010fce0008000f00 */
.L_x_127:
[----:B-1----:R1:W2:Y:S02]  /*7c90*/  SYNCS.PHASECHK.TRANS64.TRYWAIT P0, [R0+URZ], R3 ;  /* 0x00000003000075a7 */ /* 0x0022a400080011ff */
[----:B--2---:R-:W-:Y:S05]  /*7ca0*/  @!P0 NANOSLEEP.SYNCS 0x989680 ;  /* 0x009896800000895d */ /* 0x004fea0003900000 */
[----:B------:R-:W2:Y:S02]  /*7cb0*/  @!P0 SYNCS.PHASECHK.TRANS64 P0, [R0+URZ], R3 ;  /* 0x00000003000085a7 */ /* 0x000ea400080010ff */
[----:B--2---:R-:W-:Y:S05]  /*7cc0*/  @!P0 BRA `(.L_x_127) ;  /* 0xfffffffc00f08947 */ /* 0x004fea000383ffff */
[----:B------:R-:W-:Y:S05]  /*7cd0*/  BRA `(.L_x_128) ;  /* 0xffffffa800407947 */ /* 0x000fea000383ffff */
.L_x_40:
[----:B----4-:R-:W-:-:S07]  /*7ce0*/  MOV R0, UR5 ;  /* 0x0000000500007c02 */ /* 0x010fce0008000f00 */
.L_x_129:
[----:B-1----:R1:W2:Y:S02]  /*7cf0*/  SYNCS.PHASECHK.TRANS64.TRYWAIT P0, [R0+URZ], R3 ;  /* 0x00000003000075a7 */ /* 0x0022a400080011ff */
[----:B--2---:R-:W-:Y:S05]  /*7d00*/  @!P0 NANOSLEEP.SYNCS 0x989680 ;  /* 0x009896800000895d */ /* 0x004fea0003900000 */
[----:B------:R-:W2:Y:S02]  /*7d10*/  @!P0 SYNCS.PHASECHK.TRANS64 P0, [R0+URZ], R3 ;  /* 0x00000003000085a7 */ /* 0x000ea400080010ff */
[----:B--2---:R-:W-:Y:S05]  /*7d20*/  @!P0 BRA `(.L_x_129) ;  /* 0xfffffffc00f08947 */ /* 0x004fea000383ffff */
[----:B------:R-:W-:Y:S05]  /*7d30*/  BRA `(.L_x_130) ;  /* 0xffffffa8004c7947 */ /* 0x000fea000383ffff */
.L_x_41:
[----:B----4-:R-:W-:-:S07]  /*7d40*/  MOV R0, UR5 ;  /* 0x0000000500007c02 */ /* 0x010fce0008000f00 */
.L_x_131:
[----:B-1----:R1:W2:Y:S02]  /*7d50*/  SYNCS.PHASECHK.TRANS64.TRYWAIT P0, [R0+URZ], R3 ;  /* 0x00000003000075a7 */ /* 0x0022a400080011ff */
[----:B--2---:R-:W-:Y:S05]  /*7d60*/  @!P0 NANOSLEEP.SYNCS 0x989680 ;  /* 0x009896800000895d */ /* 0x004fea0003900000 */
[----:B------:R-:W2:Y:S02]  /*7d70*/  @!P0 SYNCS.PHASECHK.TRANS64 P0, [R0+URZ], R3 ;  /* 0x00000003000085a7 */ /* 0x000ea400080010ff */
[----:B--2---:R-:W-:Y:S05]  /*7d80*/  @!P0 BRA `(.L_x_131) ;  /* 0xfffffffc00f08947 */ /* 0x004fea000383ffff */
[----:B------:R-:W-:Y:S05]  /*7d90*/  BRA `(.L_x_132) ;  /* 0xffffffa800587947 */ /* 0x000fea000383ffff */
.L_x_42:
[----:B----4-:R-:W-:-:S07]  /*7da0*/  MOV R0, UR5 ;  /* 0x0000000500007c02 */ /* 0x010fce0008000f00 */
.L_x_133:
[----:B-1----:R1:W2:Y:S02]  /*7db0*/  SYNCS.PHASECHK.TRANS64.TRYWAIT P0, [R0+URZ], R3 ;  /* 0x00000003000075a7 */ /* 0x0022a400080011ff */
[----:B--2---:R-:W-:Y:S05]  /*7dc0*/  @!P0 NANOSLEEP.SYNCS 0x989680 ;  /* 0x009896800000895d */ /* 0x004fea0003900000 */
[----:B------:R-:W2:Y:S02]  /*7dd0*/  @!P0 SYNCS.PHASECHK.TRANS64 P0, [R0+URZ], R3 ;  /* 0x00000003000085a7 */ /* 0x000ea400080010ff */
[----:B--2---:R-:W-:Y:S05]  /*7de0*/  @!P0 BRA `(.L_x_133) ;  /* 0xfffffffc00f08947 */ /* 0x004fea000383ffff */
[----:B------:R-:W-:Y:S05]  /*7df0*/  BRA `(.L_x_134) ;  /* 0xffffffa800647947 */ /* 0x000fea000383ffff */
.L_x_43:
[----:B----4-:R-:W-:-:S07]  /*7e00*/  MOV R0, UR5 ;  /* 0x0000000500007c02 */ /* 0x010fce0008000f00 */
.L_x_135:
[----:B-1----:R1:W2:Y:S02]  /*7e10*/  SYNCS.PHASECHK.TRANS64.TRYWAIT P0, [R0+URZ], R3 ;  /* 0x00000003000075a7 */ /* 0x0022a400080011ff */
[----:B--2---:R-:W-:Y:S05]  /*7e20*/  @!P0 NANOSLEEP.SYNCS 0x989680 ;  /* 0x009896800000895d */ /* 0x004fea0003900000 */
[----:B------:R-:W2:Y:S02]  /*7e30*/  @!P0 SYNCS.PHASECHK.TRANS64 P0, [R0+URZ], R3 ;  /* 0x00000003000085a7 */ /* 0x000ea400080010ff */
[----:B--2---:R-:W-:Y:S05]  /*7e40*/  @!P0 BRA `(.L_x_135) ;  /* 0xfffffffc00f08947 */ /* 0x004fea000383ffff */
[----:B------:R-:W-:Y:S05]  /*7e50*/  BRA `(.L_x_136) ;  /* 0xffffffa800707947 */ /* 0x000fea000383ffff */
.L_x_44:
[----:B----4-:R-:W-:-:S07]  /*7e60*/  MOV R0, UR5 ;  /* 0x0000000500007c02 */ /* 0x010fce0008000f00 */
.L_x_137:
[----:B-1----:R1:W2:Y:S02]  /*7e70*/  SYNCS.PHASECHK.TRANS64.TRYWAIT P0, [R0+URZ], R3 ;  /* 0x00000003000075a7 */ /* 0x0022a400080011ff */
[----:B--2---:R-:W-:Y:S05]  /*7e80*/  @!P0 NANOSLEEP.SYNCS 0x989680 ;  /* 0x009896800000895d */ /* 0x004fea0003900000 */
[----:B------:R-:W2:Y:S02]  /*7e90*/  @!P0 SYNCS.PHASECHK.TRANS64 P0, [R0+URZ], R3 ;  /* 0x00000003000085a7 */ /* 0x000ea400080010ff */
[----:B--2---:R-:W-:Y:S05]  /*7ea0*/  @!P0 BRA `(.L_x_137) ;  /* 0xfffffffc00f08947 */ /* 0x004fea000383ffff */
[----:B------:R-:W-:Y:S05]  /*7eb0*/  BRA `(.L_x_138) ;  /* 0xffffffa8007c7947 */ /* 0x000fea000383ffff */
.L_x_45:
[----:B----4-:R-:W-:-:S07]  /*7ec0*/  MOV R0, UR5 ;  /* 0x0000000500007c02 */ /* 0x010fce0008000f00 */
.L_x_139:
[----:B-1----:R1:W2:Y:S02]  /*7ed0*/  SYNCS.PHASECHK.TRANS64.TRYWAIT P0, [R0+URZ], R3 ;  /* 0x00000003000075a7 */ /* 0x0022a400080011ff */
[----:B--2---:R-:W-:Y:S05]  /*7ee0*/  @!P0 NANOSLEEP.SYNCS 0x989680 ;  /* 0x009896800000895d */ /* 0x004fea0003900000 */
[----:B------:R-:W2:Y:S02]  /*7ef0*/  @!P0 SYNCS.PHASECHK.TRANS64 P0, [R0+URZ], R3 ;  /* 0x00000003000085a7 */ /* 0x000ea400080010ff */
[----:B--2---:R-:W-:Y:S05]  /*7f00*/  @!P0 BRA `(.L_x_139) ;  /* 0xfffffffc00f08947 */ /* 0x004fea000383ffff */
[----:B------:R-:W-:Y:S05]  /*7f10*/  BRA `(.L_x_140) ;  /* 0xffffffa800887947 */ /* 0x000fea000383ffff */
.L_x_46:
[----:B----4-:R-:W-:-:S07]  /*7f20*/  MOV R0, UR5 ;  /* 0x0000000500007c02 */ /* 0x010fce0008000f00 */
.L_x_141:
[----:B-1----:R1:W2:Y:S02]  /*7f30*/  SYNCS.PHASECHK.TRANS64.TRYWAIT P0, [R0+URZ], R3 ;  /* 0x00000003000075a7 */ /* 0x0022a400080011ff */
[----:B--2---:R-:W-:Y:S05]  /*7f40*/  @!P0 NANOSLEEP.SYNCS 0x989680 ;  /* 0x009896800000895d */ /* 0x004fea0003900000 */
[----:B------:R-:W2:Y:S02]  /*7f50*/  @!P0 SYNCS.PHASECHK.TRANS64 P0, [R0+URZ], R3 ;  /* 0x00000003000085a7 */ /* 0x000ea400080010ff */
[----:B--2---:R-:W-:Y:S05]  /*7f60*/  @!P0 BRA `(.L_x_141) ;  /* 0xfffffffc00f08947 */ /* 0x004fea000383ffff */
[----:B------:R-:W-:Y:S05]  /*7f70*/  BRA `(.L_x_142) ;  /* 0xffffffa800947947 */ /* 0x000fea000383ffff */
.L_x_47:
[----:B----4-:R-:W-:-:S07]  /*7f80*/  MOV R0, UR5 ;  /* 0x0000000500007c02 */ /* 0x010fce0008000f00 */
.L_x_143:
[----:B-1----:R1:W2:Y:S02]  /*7f90*/  SYNCS.PHASECHK.TRANS64.TRYWAIT P0, [R0+URZ], R3 ;  /* 0x00000003000075a7 */ /* 0x0022a400080011ff */
[----:B--2---:R-:W-:Y:S05]  /*7fa0*/  @!P0 NANOSLEEP.SYNCS 0x989680 ;  /* 0x009896800000895d */ /* 0x004fea0003900000 */
[----:B------:R-:W2:Y:S02]  /*7fb0*/  @!P0 SYNCS.PHASECHK.TRANS64 P0, [R0+URZ], R3 ;  /* 0x00000003000085a7 */ /* 0x000ea400080010ff */
[----:B--2---:R-:W-:Y:S05]  /*7fc0*/  @!P0 BRA `(.L_x_143) ;  /* 0xfffffffc00f08947 */ /* 0x004fea000383ffff */
[----:B------:R-:W-:Y:S05]  /*7fd0*/  BRA `(.L_x_144) ;  /* 0xffffffa800a07947 */ /* 0x000fea000383ffff */
.L_x_48:
[----:B----4-:R-:W-:-:S07]  /*7fe0*/  MOV R0, UR5 ;  /* 0x0000000500007c02 */ /* 0x010fce0008000f00 */
.L_x_145:
[----:B-1----:R1:W2:Y:S02]  /*7ff0*/  SYNCS.PHASECHK.TRANS64.TRYWAIT P0, [R0+URZ], R3 ;  /* 0x00000003000075a7 */ /* 0x0022a400080011ff */
[----:B--2---:R-:W-:Y:S05]  /*8000*/  @!P0 NANOSLEEP.SYNCS 0x989680 ;  /* 0x009896800000895d */ /* 0x004fea0003900000 */
[----:B------:R-:W2:Y:S02]  /*8010*/  @!P0 SYNCS.PHASECHK.TRANS64 P0, [R0+URZ], R3 ;  /* 0x00000003000085a7 */ /* 0x000ea400080010ff */
[----:B--2---:R-:W-:Y:S05]  /*8020*/  @!P0 BRA `(.L_x_145) ;  /* 0xfffffffc00f08947 */ /* 0x004fea000383ffff */
[----:B------:R-:W-:Y:S05]  /*8030*/  BRA `(.L_x_146) ;  /* 0xffffffa800ac7947 */ /* 0x000fea000383ffff */
.L_x_49:
[----:B----4-:R-:W-:-:S07]  /*8040*/  MOV R0, UR5 ;  /* 0x0000000500007c02 */ /* 0x010fce0008000f00 */
.L_x_147:
[----:B-1----:R1:W2:Y:S02]  /*8050*/  SYNCS.PHASECHK.TRANS64.TRYWAIT P0, [R0+URZ], R3 ;  /* 0x00000003000075a7 */ /* 0x0022a400080011ff */
[----:B--2---:R-:W-:Y:S05]  /*8060*/  @!P0 NANOSLEEP.SYNCS 0x989680 ;  /* 0x009896800000895d */ /* 0x004fea0003900000 */
[----:B------:R-:W2:Y:S02]  /*8070*/  @!P0 SYNCS.PHASECHK.TRANS64 P0, [R0+URZ], R3 ;  /* 0x00000003000085a7 */ /* 0x000ea400080010ff */
[----:B--2---:R-:W-:Y:S05]  /*8080*/  @!P0 BRA `(.L_x_147) ;  /* 0xfffffffc00f08947 */ /* 0x004fea000383ffff */
[----:B------:R-:W-:Y:S05]  /*8090*/  BRA `(.L_x_148) ;  /* 0xffffffa800b87947 */ /* 0x000fea000383ffff */
.L_x_50:
[----:B----4-:R-:W-:-:S07]  /*80a0*/  MOV R0, UR5 ;  /* 0x0000000500007c02 */ /* 0x010fce0008000f00 */
.L_x_149:
[----:B-1----:R1:W2:Y:S02]  /*80b0*/  SYNCS.PHASECHK.TRANS64.TRYWAIT P0, [R0+URZ], R3 ;  /* 0x00000003000075a7 */ /* 0x0022a400080011ff */
[----:B--2---:R-:W-:Y:S05]  /*80c0*/  @!P0 NANOSLEEP.SYNCS 0x989680 ;  /* 0x009896800000895d */ /* 0x004fea0003900000 */
[----:B------:R-:W2:Y:S02]  /*80d0*/  @!P0 SYNCS.PHASECHK.TRANS64 P0, [R0+URZ], R3 ;  /* 0x00000003000085a7 */ /* 0x000ea400080010ff */
[----:B--2---:R-:W-:Y:S05]  /*80e0*/  @!P0 BRA `(.L_x_149) ;  /* 0xfffffffc00f08947 */ /* 0x004fea000383ffff */
[----:B------:R-:W-:Y:S05]  /*80f0*/  BRA `(.L_x_150) ;  /* 0xffffffa800c47947 */ /* 0x000fea000383ffff */
.L_x_51:
[----:B----4-:R-:W-:-:S07]  /*8100*/  MOV R0, UR5 ;  /* 0x0000000500007c02 */ /* 0x010fce0008000f00 */
.L_x_151:
[----:B-1----:R1:W2:Y:S02]  /*8110*/  SYNCS.PHASECHK.TRANS64.TRYWAIT P0, [R0+URZ], R3 ;  /* 0x00000003000075a7 */ /* 0x0022a400080011ff */
[----:B--2---:R-:W-:Y:S05]  /*8120*/  @!P0 NANOSLEEP.SYNCS 0x989680 ;  /* 0x009896800000895d */ /* 0x004fea0003900000 */
[----:B------:R-:W2:Y:S02]  /*8130*/  @!P0 SYNCS.PHASECHK.TRANS64 P0, [R0+URZ], R3 ;  /* 0x00000003000085a7 */ /* 0x000ea400080010ff */
[----:B--2---:R-:W-:Y:S05]  /*8140*/  @!P0 BRA `(.L_x_151) ;  /* 0xfffffffc00f08947 */ /* 0x004fea000383ffff */
[----:B------:R-:W-:Y:S05]  /*8150*/  BRA `(.L_x_152) ;  /* 0xffffffa800d07947 */ /* 0x000fea000383ffff */
.L_x_52:
[----:B----4-:R-:W-:-:S07]  /*8160*/  MOV R0, UR5 ;  /* 0x0000000500007c02 */ /* 0x010fce0008000f00 */
.L_x_153:
[----:B-1----:R1:W2:Y:S02]  /*8170*/  SYNCS.PHASECHK.TRANS64.TRYWAIT P0, [R0+URZ], R3 ;  /* 0x00000003000075a7 */ /* 0x0022a400080011ff */
[----:B--2---:R-:W-:Y:S05]  /*8180*/  @!P0 NANOSLEEP.SYNCS 0x989680 ;  /* 0x009896800000895d */ /* 0x004fea0003900000 */
[----:B------:R-:W2:Y:S02]  /*8190*/  @!P0 SYNCS.PHASECHK.TRANS64 P0, [R0+URZ], R3 ;  /* 0x00000003000085a7 */ /* 0x000ea400080010ff */
[----:B--2---:R-:W-:Y:S05]  /*81a0*/  @!P0 BRA `(.L_x_153) ;  /* 0xfffffffc00f08947 */ /* 0x004fea000383ffff */
[----:B------:R-:W-:Y:S05]  /*81b0*/  BRA `(.L_x_154) ;  /* 0xffffffa800dc7947 */ /* 0x000fea000383ffff */
.L_x_55:
[----:B-1----:R1:W2:Y:S02]  /*81c0*/  SYNCS.PHASECHK.TRANS64.TRYWAIT P0, [R0+URZ+0x1a0], R5 ;  /* 0x0001a005000075a7 */ /* 0x0022a400080011ff */
[----:B--2---:R-:W-:Y:S05]  /*81d0*/  @!P0 NANOSLEEP.SYNCS 0x989680 ;  /* 0x009896800000895d */ /* 0x004fea0003900000 */
[----:B------:R-:W2:Y:S02]  /*81e0*/  @!P0 SYNCS.PHASECHK.TRANS64 P0, [R0+URZ+0x1a0], R5 ;  /* 0x0001a005000085a7 */ /* 0x000ea400080010ff */
[----:B--2---:R-:W-:Y:S05]  /*81f0*/  @!P0 BRA `(.L_x_55) ;  /* 0xfffffffc00f08947 */ /* 0x004fea000383ffff */
[----:B------:R-:W-:Y:S05]  /*8200*/  BRA `(.L_x_155) ;  /* 0xffffffac00387947 */ /* 0x000fea000383ffff */
.L_x_56:
[----:B------:R-:W-:-:S07]  /*8210*/  MOV R0, UR5 ;  /* 0x0000000500007c02 */ /* 0x000fce0008000f00 */
.L_x_156:
[----:B-1----:R1:W2:Y:S02]  /*8220*/  SYNCS.PHASECHK.TRANS64.TRYWAIT P0, [R0+URZ+0x150], R5 ;  /* 0x00015005000075a7 */ /* 0x0022a400080011ff */
[----:B--2---:R-:W-:Y:S05]  /*8230*/  @!P0 NANOSLEEP.SYNCS 0x989680 ;  /* 0x009896800000895d */ /* 0x004fea0003900000 */
[----:B------:R-:W2:Y:S02]  /*8240*/  @!P0 SYNCS.PHASECHK.TRANS64 P0, [R0+URZ+0x150], R5 ;  /* 0x00015005000085a7 */ /* 0x000ea400080010ff */
[----:B--2---:R-:W-:Y:S05]  /*8250*/  @!P0 BRA `(.L_x_156) ;  /* 0xfffffffc00f08947 */ /* 0x004fea000383ffff */
[----:B------:R-:W-:Y:S05]  /*8260*/  BRA `(.L_x_157) ;  /* 0xffffffac00487947 */ /* 0x000fea000383ffff */
.L_x_57:
[----:B-1----:R1:W2:Y:S02]  /*8270*/  SYNCS.PHASECHK.TRANS64.TRYWAIT P1, [R0+URZ+0x140], R5 ;  /* 0x00014005000075a7 */ /* 0x0022a400080211ff */
[----:B--2---:R-:W-:Y:S05]  /*8280*/  @!P1 NANOSLEEP.SYNCS 0x989680 ;  /* 0x009896800000995d */ /* 0x004fea0003900000 */
[----:B------:R-:W2:Y:S02]  /*8290*/  @!P1 SYNCS.PHASECHK.TRANS64 P1, [R0+URZ+0x140], R5 ;  /* 0x00014005000095a7 */ /* 0x000ea400080210ff */
[----:B--2---:R-:W-:Y:S05]  /*82a0*/  @!P1 BRA `(.L_x_57) ;  /* 0xfffffffc00f09947 */ /* 0x004fea000383ffff */
[----:B------:R-:W-:Y:S05]  /*82b0*/  BRA `(.L_x_158) ;  /* 0xffffffac00787947 */ /* 0x000fea000383ffff */
.L_x_60:
[----:B------:R-:W-:-:S07]  /*82c0*/  MOV R0, UR5 ;  /* 0x0000000500007c02 */ /* 0x000fce0008000f00 */
.L_x_159:
[----:B-1----:R1:W2:Y:S02]  /*82d0*/  SYNCS.PHASECHK.TRANS64.TRYWAIT P0, [R0+URZ+0x150], R3 ;  /* 0x00015003000075a7 */ /* 0x0022a400080011ff */
[----:B--2---:R-:W-:Y:S05]  /*82e0*/  @!P0 NANOSLEEP.SYNCS 0x989680 ;  /* 0x009896800000895d */ /* 0x004fea0003900000 */
[----:B------:R-:W2:Y:S02]  /*82f0*/  @!P0 SYNCS.PHASECHK.TRANS64 P0, [R0+URZ+0x150], R3 ;  /* 0x00015003000085a7 */ /* 0x000ea400080010ff */
[----:B--2---:R-:W-:Y:S05]  /*8300*/  @!P0 BRA `(.L_x_159) ;  /* 0xfffffffc00f08947 */ /* 0x004fea000383ffff */
[----:B------:R-:W-:Y:S05]  /*8310*/  BRA `(.L_x_59) ;  /* 0xffffffac00cc7947 */ /* 0x000fea000383ffff */
.L_x_67:
[----:B-1----:R1:W2:Y:S02]  /*8320*/  SYNCS.PHASECHK.TRANS64.TRYWAIT P1, [R0+URZ+0x140], R5 ;  /* 0x00014005000075a7 */ /* 0x0022a400080211ff */
[----:B--2---:R-:W-:Y:S05]  /*8330*/  @!P1 NANOSLEEP.SYNCS 0x989680 ;  /* 0x009896800000995d */ /* 0x004fea0003900000 */
[----:B------:R-:W2:Y:S02]  /*8340*/  @!P1 SYNCS.PHASECHK.TRANS64 P1, [R0+URZ+0x140], R5 ;  /* 0x00014005000095a7 */ /* 0x000ea400080210ff */
[----:B--2---:R-:W-:Y:S05]  /*8350*/  @!P1 BRA `(.L_x_67) ;  /* 0xfffffffc00f09947 */ /* 0x004fea000383ffff */
[----:B------:R-:W-:Y:S05]  /*8360*/  BRA `(.L_x_160) ;  /* 0xffffffb4002c7947 */ /* 0x000fea000383ffff */
.L_x_68:
[----:B------:R-:W-:-:S07]  /*8370*/  MOV R3, UR8 ;  /* 0x0000000800037c02 */ /* 0x000fce0008000f00 */
.L_x_161:
[----:B-1----:R1:W2:Y:S02]  /*8380*/  SYNCS.PHASECHK.TRANS64.TRYWAIT P0, [R3+URZ+0x180], R0 ;  /* 0x00018000030075a7 */ /* 0x0022a400080011ff */
[----:B--2---:R-:W-:Y:S05]  /*8390*/  @!P0 NANOSLEEP.SYNCS 0x989680 ;  /* 0x009896800000895d */ /* 0x004fea0003900000 */
[----:B------:R-:W2:Y:S02]  /*83a0*/  @!P0 SYNCS.PHASECHK.TRANS64 P0, [R3+URZ+0x180], R0 ;  /* 0x00018000030085a7 */ /* 0x000ea400080010ff */
[----:B--2---:R-:W-:Y:S05]  /*83b0*/  @!P0 BRA `(.L_x_161) ;  /* 0xfffffffc00f08947 */ /* 0x004fea000383ffff */
[----:B------:R-:W-:Y:S05]  /*83c0*/  BRA `(.L_x_162) ;  /* 0xffffffb4007c7947 */ /* 0x000fea000383ffff */
.L_x_71:
[----:B------:R-:W-:Y:S07]  /*83d0*/  MOV R0, UR7 ;  /* 0x0000000700007c02 */ /* 0x000fee0008000f00 */
.L_x_163:
[----:B-1----:R1:W2:Y:S02]  /*83e0*/  SYNCS.PHASECHK.TRANS64.TRYWAIT P0, [R0+URZ], R3 ;  /* 0x00000003000075a7 */ /* 0x0022a400080011ff */
[----:B--2---:R-:W-:Y:S05]  /*83f0*/  @!P0 NANOSLEEP.SYNCS 0x989680 ;  /* 0x009896800000895d */ /* 0x004fea0003900000 */
[----:B------:R-:W2:Y:S02]  /*8400*/  @!P0 SYNCS.PHASECHK.TRANS64 P0, [R0+URZ], R3 ;  /* 0x00000003000085a7 */ /* 0x000ea400080010ff */
[----:B--2---:R-:W-:Y:S05]  /*8410*/  @!P0 BRA `(.L_x_163) ;  /* 0xfffffffc00f08947 */ /* 0x004fea000383ffff */
[----:B------:R-:W-:Y:S05]  /*8420*/  BRA `(.L_x_70) ;  /* 0xffffffb400987947 */ /* 0x000fea000383ffff */
.L_x_74:
[----:B------:R-:W-:-:S07]  /*8430*/  MOV R0, UR5 ;  /* 0x0000000500007c02 */ /* 0x000fce0008000f00 */
.L_x_164:
[----:B--2---:R2:W3:Y:S02]  /*8440*/  SYNCS.PHASECHK.TRANS64.TRYWAIT P0, [R0+URZ], R3 ;  /* 0x00000003000075a7 */ /* 0x0044e400080011ff */
[----:B---3--:R-:W-:Y:S05]  /*8450*/  @!P0 NANOSLEEP.SYNCS 0x989680 ;  /* 0x009896800000895d */ /* 0x008fea0003900000 */
[----:B------:R-:W3:Y:S02]  /*8460*/  @!P0 SYNCS.PHASECHK.TRANS64 P0, [R0+URZ], R3 ;  /* 0x00000003000085a7 */ /* 0x000ee400080010ff */
[----:B---3--:R-:W-:Y:S05]  /*8470*/  @!P0 BRA `(.L_x_164) ;  /* 0xfffffffc00f08947 */ /* 0x008fea000383ffff */
[----:B------:R-:W-:Y:S05]  /*8480*/  BRA `(.L_x_165) ;  /* 0xffffffb8004c7947 */ /* 0x000fea000383ffff */
.L_x_75:
[----:B------:R-:W-:-:S07]  /*8490*/  MOV R0, UR5 ;  /* 0x0000000500007c02 */ /* 0x000fce0008000f00 */
.L_x_166:
[----:B-1----:R1:W2:Y:S02]  /*84a0*/  SYNCS.PHASECHK.TRANS64.TRYWAIT P0, [R0+URZ], R3 ;  /* 0x00000003000075a7 */ /* 0x0022a400080011ff */
[----:B--2---:R-:W-:Y:S05]  /*84b0*/  @!P0 NANOSLEEP.SYNCS 0x989680 ;  /* 0x009896800000895d */ /* 0x004fea0003900000 */
[----:B------:R-:W2:Y:S02]  /*84c0*/  @!P0 SYNCS.PHASECHK.TRANS64 P0, [R0+URZ], R3 ;  /* 0x00000003000085a7 */ /* 0x000ea400080010ff */
[----:B--2---:R-:W-:Y:S05]  /*84d0*/  @!P0 BRA `(.L_x_166) ;  /* 0xfffffffc00f08947 */ /* 0x004fea000383ffff */
[----:B------:R-:W-:Y:S05]  /*84e0*/  BRA `(.L_x_167) ;  /* 0xffffffb800587947 */ /* 0x000fea000383ffff */
.L_x_76:
[----:B------:R-:W-:-:S07]  /*84f0*/  MOV R0, UR5 ;  /* 0x0000000500007c02 */ /* 0x000fce0008000f00 */
.L_x_168:
[----:B-1----:R1:W2:Y:S02]  /*8500*/  SYNCS.PHASECHK.TRANS64.TRYWAIT P0, [R0+URZ], R3 ;  /* 0x00000003000075a7 */ /* 0x0022a400080011ff */
[----:B--2---:R-:W-:Y:S05]  /*8510*/  @!P0 NANOSLEEP.SYNCS 0x989680 ;  /* 0x009896800000895d */ /* 0x004fea0003900000 */
[----:B------:R-:W2:Y:S02]  /*8520*/  @!P0 SYNCS.PHASECHK.TRANS64 P0, [R0+URZ], R3 ;  /* 0x00000003000085a7 */ /* 0x000ea400080010ff */
[----:B--2---:R-:W-:Y:S05]  /*8530*/  @!P0 BRA `(.L_x_168) ;  /* 0xfffffffc00f08947 */ /* 0x004fea000383ffff */
[----:B------:R-:W-:Y:S05]  /*8540*/  BRA `(.L_x_169) ;  /* 0xffffffb800647947 */ /* 0x000fea000383ffff */
.L_x_77:
[----:B------:R-:W-:-:S07]  /*8550*/  MOV R0, UR7 ;  /* 0x0000000700007c02 */ /* 0x000fce0008000f00 */
.L_x_170:
[----:B-1----:R1:W2:Y:S02]  /*8560*/  SYNCS.PHASECHK.TRANS64.TRYWAIT P0, [R0+URZ], R3 ;  /* 0x00000003000075a7 */ /* 0x0022a400080011ff */
[----:B--2---:R-:W-:Y:S05]  /*8570*/  @!P0 NANOSLEEP.SYNCS 0x989680 ;  /* 0x009896800000895d */ /* 0x004fea0003900000 */
[----:B------:R-:W2:Y:S02]  /*8580*/  @!P0 SYNCS.PHASECHK.TRANS64 P0, [R0+URZ], R3 ;  /* 0x00000003000085a7 */ /* 0x000ea400080010ff */
[----:B--2---:R-:W-:Y:S05]  /*8590*/  @!P0 BRA `(.L_x_170) ;  /* 0xfffffffc00f08947 */ /* 0x004fea000383ffff */
[----:B------:R-:W-:Y:S05]  /*85a0*/  BRA `(.L_x_171) ;  /* 0xffffffb800707947 */ /* 0x000fea000383ffff */
.L_x_82:
[----:B--2---:R2:W3:Y:S02]  /*85b0*/  SYNCS.PHASECHK.TRANS64.TRYWAIT P0, [R0+URZ+0x140], R3 ;  /* 0x00014003000075a7 */ /* 0x0044e400080011ff */
[----:B---3--:R-:W-:Y:S05]  /*85c0*/  @!P0 NANOSLEEP.SYNCS 0x989680 ;  /* 0x009896800000895d */ /* 0x008fea0003900000 */
[----:B------:R-:W3:Y:S02]  /*85d0*/  @!P0 SYNCS.PHASECHK.TRANS64 P0, [R0+URZ+0x140], R3 ;  /* 0x00014003000085a7 */ /* 0x000ee400080010ff */
[----:B---3--:R-:W-:Y:S05]  /*85e0*/  @!P0 BRA `(.L_x_82) ;  /* 0xfffffffc00f08947 */ /* 0x008fea000383ffff */
[----:B------:R-:W-:Y:S05]  /*85f0*/  BRA `(.L_x_172) ;  /* 0xffffffbc00747947 */ /* 0x000fea000383ffff */
.L_x_85:
[----:B------:R-:W-:Y:S07]  /*8600*/  MOV R0, UR7 ;  /* 0x0000000700007c02 */ /* 0x000fee0008000f00 */
.L_x_173:
[----:B--2---:R2:W3:Y:S02]  /*8610*/  SYNCS.PHASECHK.TRANS64.TRYWAIT P0, [R0+URZ+0x138], R3 ;  /* 0x00013803000075a7 */ /* 0x0044e400080011ff */
[----:B---3--:R-:W-:Y:S05]  /*8620*/  @!P0 NANOSLEEP.SYNCS 0x989680 ;  /* 0x009896800000895d */ /* 0x008fea0003900000 */
[----:B------:R-:W3:Y:S02]  /*8630*/  @!P0 SYNCS.PHASECHK.TRANS64 P0, [R0+URZ+0x138], R3 ;  /* 0x00013803000085a7 */ /* 0x000ee400080010ff */
[----:B---3--:R-:W-:Y:S05]  /*8640*/  @!P0 BRA `(.L_x_173) ;  /* 0xfffffffc00f08947 */ /* 0x008fea000383ffff */
[----:B------:R-:W-:Y:S05]  /*8650*/  BRA `(.L_x_84) ;  /* 0xffffffc000547947 */ /* 0x000fea000383ffff */
.L_x_88:
[----:B--2---:R-:W-:Y:S07]  /*8660*/  MOV R3, UR7 ;  /* 0x0000000700037c02 */ /* 0x004fee0008000f00 */
.L_x_174:
[----:B-1----:R1:W2:Y:S02]  /*8670*/  SYNCS.PHASECHK.TRANS64.TRYWAIT P0, [R3+URZ+0x120], R12 ;  /* 0x0001200c030075a7 */ /* 0x0022a400080011ff */
[----:B--2---:R-:W-:Y:S05]  /*8680*/  @!P0 NANOSLEEP.SYNCS 0x989680 ;  /* 0x009896800000895d */ /* 0x004fea0003900000 */
[----:B------:R-:W2:Y:S02]  /*8690*/  @!P0 SYNCS.PHASECHK.TRANS64 P0, [R3+URZ+0x120], R12 ;  /* 0x0001200c030085a7 */ /* 0x000ea400080010ff */
[----:B--2---:R-:W-:Y:S05]  /*86a0*/  @!P0 BRA `(.L_x_174) ;  /* 0xfffffffc00f08947 */ /* 0x004fea000383ffff */
[----:B------:R-:W-:Y:S05]  /*86b0*/  BRA `(.L_x_175) ;  /* 0xffffffc000cc7947 */ /* 0x000fea000383ffff */
.L_x_89:
[----:B------:R-:W-:Y:S07]  /*86c0*/  MOV R3, UR7 ;  /* 0x0000000700037c02 */ /* 0x000fee0008000f00 */
.L_x_176:
[----:B-1----:R1:W2:Y:S02]  /*86d0*/  SYNCS.PHASECHK.TRANS64.TRYWAIT P0, [R3+URZ+0x128], R12 ;  /* 0x0001280c030075a7 */ /* 0x0022a400080011ff */
[----:B--2---:R-:W-:Y:S05]  /*86e0*/  @!P0 NANOSLEEP.SYNCS 0x989680 ;  /* 0x009896800000895d */ /* 0x004fea0003900000 */
[----:B------:R-:W2:Y:S02]  /*86f0*/  @!P0 SYNCS.PHASECHK.TRANS64 P0, [R3+URZ+0x128], R12 ;  /* 0x0001280c030085a7 */ /* 0x000ea400080010ff */
[----:B--2---:R-:W-:Y:S05]  /*8700*/  @!P0 BRA `(.L_x_176) ;  /* 0xfffffffc00f08947 */ /* 0x004fea000383ffff */
[----:B------:R-:W-:Y:S05]  /*8710*/  BRA `(.L_x_177) ;  /* 0xffffffc4004c7947 */ /* 0x000fea000383ffff */
.L_x_91:
[----:B------:R-:W-:-:S07]  /*8720*/  MOV R0, UR7 ;  /* 0x0000000700007c02 */ /* 0x000fce0008000f00 */
.L_x_178:
[----:B-1----:R1:W3:Y:S02]  /*8730*/  SYNCS.PHASECHK.TRANS64.TRYWAIT P0, [R0+URZ+0x120], R3 ;  /* 0x00012003000075a7 */ /* 0x0022e400080011ff */
[----:B---3--:R-:W-:Y:S05]  /*8740*/  @!P0 NANOSLEEP.SYNCS 0x989680 ;  /* 0x009896800000895d */ /* 0x008fea0003900000 */
[----:B------:R-:W3:Y:S02]  /*8750*/  @!P0 SYNCS.PHASECHK.TRANS64 P0, [R0+URZ+0x120], R3 ;  /* 0x00012003000085a7 */ /* 0x000ee400080010ff */
[----:B---3--:R-:W-:Y:S05]  /*8760*/  @!P0 BRA `(.L_x_178) ;  /* 0xfffffffc00f08947 */ /* 0x008fea000383ffff */
[----:B------:R-:W-:Y:S05]  /*8770*/  BRA `(.L_x_179) ;  /* 0xffffffc400bc7947 */ /* 0x000fea000383ffff */
.L_x_93:
[----:B--2---:R2:W4:Y:S02]  /*8780*/  SYNCS.PHASECHK.TRANS64.TRYWAIT P0, [R0+URZ+0x140], R3 ;  /* 0x00014003000075a7 */ /* 0x00452400080011ff */
[----:B----4-:R-:W-:Y:S05]  /*8790*/  @!P0 NANOSLEEP.SYNCS 0x989680 ;  /* 0x009896800000895d */ /* 0x010fea0003900000 */
[----:B------:R-:W4:Y:S02]  /*87a0*/  @!P0 SYNCS.PHASECHK.TRANS64 P0, [R0+URZ+0x140], R3 ;  /* 0x00014003000085a7 */ /* 0x000f2400080010ff */
[----:B----4-:R-:W-:Y:S05]  /*87b0*/  @!P0 BRA `(.L_x_93) ;  /* 0xfffffffc00f08947 */ /* 0x010fea000383ffff */
[----:B------:R-:W-:Y:S05]  /*87c0*/  BRA `(.L_x_180) ;  /* 0xffffffc8008c7947 */ /* 0x000fea000383ffff */
.L_x_104:
[----:B-1----:R1:W3:Y:S02]  /*87d0*/  SYNCS.PHASECHK.TRANS64.TRYWAIT P1, [R0+URZ+0x110], R3 ;  /* 0x00011003000075a7 */ /* 0x0022e400080211ff */
[----:B---3--:R-:W-:Y:S05]  /*87e0*/  @!P1 NANOSLEEP.SYNCS 0x989680 ;  /* 0x009896800000995d */ /* 0x008fea0003900000 */
[----:B------:R-:W3:Y:S02]  /*87f0*/  @!P1 SYNCS.PHASECHK.TRANS64 P1, [R0+URZ+0x110], R3 ;  /* 0x00011003000095a7 */ /* 0x000ee400080210ff */
[----:B---3--:R-:W-:Y:S05]  /*8800*/  @!P1 BRA `(.L_x_104) ;  /* 0xfffffffc00f09947 */ /* 0x008fea000383ffff */
[----:B------:R-:W-:Y:S05]  /*8810*/  BRA `(.L_x_103) ;  /* 0xffffffd400a47947 */ /* 0x000fea000383ffff */
.L_x_106:
[----:B---3--:R3:W4:Y:S02]  /*8820*/  SYNCS.PHASECHK.TRANS64.TRYWAIT P0, [R108+URZ+0x160], R7 ;  /* 0x000160076c0075a7 */ /* 0x00872400080011ff */
[----:B----4-:R-:W-:Y:S05]  /*8830*/  @!P0 NANOSLEEP.SYNCS 0x989680 ;  /* 0x009896800000895d */ /* 0x010fea0003900000 */
[----:B------:R-:W4:Y:S02]  /*8840*/  @!P0 SYNCS.PHASECHK.TRANS64 P0, [R108+URZ+0x160], R7 ;  /* 0x000160076c0085a7 */ /* 0x000f2400080010ff */
[----:B----4-:R-:W-:Y:S05]  /*8850*/  @!P0 BRA `(.L_x_106) ;  /* 0xfffffffc00f08947 */ /* 0x010fea000383ffff */
[----:B------:R-:W-:Y:S05]  /*8860*/  BRA `(.L_x_105) ;  /* 0xffffffd400f87947 */ /* 0x000fea000383ffff */
.L_x_114:
[----:B--2---:R2:W3:Y:S02]  /*8870*/  SYNCS.PHASECHK.TRANS64.TRYWAIT P0, [R75+URZ+0x110], R0 ;  /* 0x000110004b0075a7 */ /* 0x0044e400080011ff */
[----:B---3--:R-:W-:Y:S05]  /*8880*/  @!P0 NANOSLEEP.SYNCS 0x989680 ;  /* 0x009896800000895d */ /* 0x008fea0003900000 */
[----:B------:R-:W3:Y:S02]  /*8890*/  @!P0 SYNCS.PHASECHK.TRANS64 P0, [R75+URZ+0x110], R0 ;  /* 0x000110004b0085a7 */ /* 0x000ee400080010ff */
[----:B---3--:R-:W-:Y:S05]  /*88a0*/  @!P0 BRA `(.L_x_114) ;  /* 0xfffffffc00f08947 */ /* 0x008fea000383ffff */
[----:B------:R-:W-:Y:S05]  /*88b0*/  BRA `(.L_x_113) ;  /* 0xffffffe000ec7947 */ /* 0x000fea000383ffff */
        .weak           $__internal_0_$__cuda_sm10x_tcgen05_guardrail_trap_col_being_dealloced_not_returned_by_alloc
        .type           $__internal_0_$__cuda_sm10x_tcgen05_guardrail_trap_col_being_dealloced_not_returned_by_alloc,@function
        .size           $__internal_0_$__cuda_sm10x_tcgen05_guardrail_trap_col_being_dealloced_not_returned_by_alloc,($__internal_1_$__cuda_sm10x_tcgen05_guardrail_trap_phase_invalid_during_alloc - $__internal_0_$__cuda_sm10x_tcgen05_guardrail_trap_col_being_dealloced_not_returned_by_alloc)
$__internal_0_$__cuda_sm10x_tcgen05_guardrail_trap_col_being_dealloced_not_returned_by_alloc:
[----:B------:R-:W-:Y:S05]  /*88c0*/  BPT.TRAP 0x1 ;  /* 0x000000040000795c */ /* 0x000fea0000300000 */
[----:B------:R-:W-:-:S04]  /*88d0*/  HFMA2 R3, -RZ, RZ, 0, 0 ;  /* 0x00000000ff037431 */ /* 0x000fc800000001ff */
[----:B------:R-:W-:Y:S05]  /*88e0*/  RET.REL.NODEC R2 `(_ZN7cutlass13device_kernelINS_4gemm6kernel13GemmUniversalIN4cute5tupleIJiiiiEEENS1_10collective13CollectiveMmaINS1_35MainloopSm100TmaUmmaWarpSpecializedILi17ELi2ELi4ENS5_IJNS4_1CILi1EEESB_SB_EEEEENS5_IJNSA_ILi64EEENSA_ILi128EEESE_EEEaNS5_IJlSB_lEEEaSH_NS4_8TiledMMAINS4_8MMA_AtomIJNS4_15SM100_MMA_S8_SSIaaiLi64ELi128ELNS4_4UMMA5MajorE0ELSM_0ELNSL_8SaturateE0EEEEEENS4_6LayoutISC_NS5_IJNSA_ILi0EEESR_SR_EEEEENS5_IJNS4_10UnderscoreESU_SU_EEEEENS4_13SM90_TMA_LOADENS4_14ComposedLayoutINS4_7SwizzleILi2ELi4ELi3EEENS4_18smem_ptr_flag_bitsILi8EEENSQ_INS5_IJNSA_ILi8EEESE_EEENS5_IJSE_SB_EEEEEEEvNS4_8identityESX_S17_vS18_EENS_8epilogue10collective18CollectiveEpilogueINS1A_23Sm100TmaWarpSpecializedILi2ELi2ELi32ELb0ELb0EEEJSG_NS5_IJNSQ_ISE_SB_EES1F_EEEaSH_aSH_NS1A_6fusion15FusionCallbacksIS1E_NS1H_17LinearCombinationIaiaiLNS_15FloatRoundStyleE2EEESG_S1G_JEEENS4_5SM1004TMEM4LOAD26SM100_TMEM_LOAD_16dp32b32xESX_S17_NS4_39AutoVectorizingCopyWithAssumedAlignmentILi128EEENS4_14SM90_TMA_STOREES17_S1S_S1S_EEEvvEEEEvNT_6ParamsE) ;  /* 0xffffff7402c47950 */ /* 0x000fea0003c3ffff */
        .weak           $__internal_1_$__cuda_sm10x_tcgen05_guardrail_trap_phase_invalid_during_alloc
        .type           $__internal_1_$__cuda_sm10x_tcgen05_guardrail_trap_phase_invalid_during_alloc,@function
        .size           $__internal_1_$__cuda_sm10x_tcgen05_guardrail_trap_phase_invalid_during_alloc,($__internal_2_$__cuda_sm10x_tcgen05_guardrail_trap_unallocated_columns_being_dealloced - $__internal_1_$__cuda_sm10x_tcgen05_guardrail_trap_phase_invalid_during_alloc)
$__internal_1_$__cuda_sm10x_tcgen05_guardrail_trap_phase_invalid_during_alloc:
[----:B------:R-:W-:Y:S05]  /*88f0*/  BPT.TRAP 0x1 ;  /* 0x000000040000795c */ /* 0x000fea0000300000 */
[----:B------:R-:W-:-:S04]  /*8900*/  MOV R3, 0x0 ;  /* 0x0000000000037802 */ /* 0x000fc80000000f00 */
[----:B------:R-:W-:Y:S05]  /*8910*/  RET.REL.NODEC R2 `(_ZN7cutlass13device_kernelINS_4gemm6kernel13GemmUniversalIN4cute5tupleIJiiiiEEENS1_10collective13CollectiveMmaINS1_35MainloopSm100TmaUmmaWarpSpecializedILi17ELi2ELi4ENS5_IJNS4_1CILi1EEESB_SB_EEEEENS5_IJNSA_ILi64EEENSA_ILi128EEESE_EEEaNS5_IJlSB_lEEEaSH_NS4_8TiledMMAINS4_8MMA_AtomIJNS4_15SM100_MMA_S8_SSIaaiLi64ELi128ELNS4_4UMMA5MajorE0ELSM_0ELNSL_8SaturateE0EEEEEENS4_6LayoutISC_NS5_IJNSA_ILi0EEESR_SR_EEEEENS5_IJNS4_10UnderscoreESU_SU_EEEEENS4_13SM90_TMA_LOADENS4_14ComposedLayoutINS4_7SwizzleILi2ELi4ELi3EEENS4_18smem_ptr_flag_bitsILi8EEENSQ_INS5_IJNSA_ILi8EEESE_EEENS5_IJSE_SB_EEEEEEEvNS4_8identityESX_S17_vS18_EENS_8epilogue10collective18CollectiveEpilogueINS1A_23Sm100TmaWarpSpecializedILi2ELi2ELi32ELb0ELb0EEEJSG_NS5_IJNSQ_ISE_SB_EES1F_EEEaSH_aSH_NS1A_6fusion15FusionCallbacksIS1E_NS1H_17LinearCombinationIaiaiLNS_15FloatRoundStyleE2EEESG_S1G_JEEENS4_5SM1004TMEM4LOAD26SM100_TMEM_LOAD_16dp32b32xESX_S17_NS4_39AutoVectorizingCopyWithAssumedAlignmentILi128EEENS4_14SM90_TMA_STOREES17_S1S_S1S_EEEvvEEEEvNT_6ParamsE) ;  /* 0xffffff7402b87950 */ /* 0x000fea0003c3ffff */
        .weak           $__internal_2_$__cuda_sm10x_tcgen05_guardrail_trap_unallocated_columns_being_dealloced
        .type           $__internal_2_$__cuda_sm10x_tcgen05_guardrail_trap_unallocated_columns_being_dealloced,@function
        .size           $__internal_2_$__cuda_sm10x_tcgen05_guardrail_trap_unallocated_columns_being_dealloced,(.L_x_182 - $__internal_2_$__cuda_sm10x_tcgen05_guardrail_trap_unallocated_columns_being_dealloced)
$__internal_2_$__cuda_sm10x_tcgen05_guardrail_trap_unallocated_columns_being_dealloced:
[----:B------:R-:W-:Y:S05]  /*8920*/  BPT.TRAP 0x1 ;  /* 0x000000040000795c */ /* 0x000fea0000300000 */
[----:B------:R-:W-:-:S04]  /*8930*/  HFMA2 R3, -RZ, RZ, 0, 0 ;  /* 0x00000000ff037431 */ /* 0x000fc800000001ff */
[----:B------:R-:W-:Y:S05]  /*8940*/  RET.REL.NODEC R2 `(_ZN7cutlass13device_kernelINS_4gemm6kernel13GemmUniversalIN4cute5tupleIJiiiiEEENS1_10collective13CollectiveMmaINS1_35MainloopSm100TmaUmmaWarpSpecializedILi17ELi2ELi4ENS5_IJNS4_1CILi1EEESB_SB_EEEEENS5_IJNSA_ILi64EEENSA_ILi128EEESE_EEEaNS5_IJlSB_lEEEaSH_NS4_8TiledMMAINS4_8MMA_AtomIJNS4_15SM100_MMA_S8_SSIaaiLi64ELi128ELNS4_4UMMA5MajorE0ELSM_0ELNSL_8SaturateE0EEEEEENS4_6LayoutISC_NS5_IJNSA_ILi0EEESR_SR_EEEEENS5_IJNS4_10UnderscoreESU_SU_EEEEENS4_13SM90_TMA_LOADENS4_14ComposedLayoutINS4_7SwizzleILi2ELi4ELi3EEENS4_18smem_ptr_flag_bitsILi8EEENSQ_INS5_IJNSA_ILi8EEESE_EEENS5_IJSE_SB_EEEEEEEvNS4_8identityESX_S17_vS18_EENS_8epilogue10collective18CollectiveEpilogueINS1A_23Sm100TmaWarpSpecializedILi2ELi2ELi32ELb0ELb0EEEJSG_NS5_IJNSQ_ISE_SB_EES1F_EEEaSH_aSH_NS1A_6fusion15FusionCallbacksIS1E_NS1H_17LinearCombinationIaiaiLNS_15FloatRoundStyleE2EEESG_S1G_JEEENS4_5SM1004TMEM4LOAD26SM100_TMEM_LOAD_16dp32b32xESX_S17_NS4_39AutoVectorizingCopyWithAssumedAlignmentILi128EEENS4_14SM90_TMA_STOREES17_S1S_S1S_EEEvvEEEEvNT_6ParamsE) ;  /* 0xffffff7402ac7950 */ /* 0x000fea0003c3ffff */
.L_x_181:
[----:B------:R-:W-:-:S00]  /*8950*/  BRA `(.L_x_181) ;  /* 0xfffffffc00fc7947 */ /* 0x000fc0000383ffff */
[----:B------:R-:W-:-:S00]  /*8960*/  NOP ;  /* 0x0000000000007918 */ /* 0x000fc00000000000 */
        /* <DEDUP_REMOVED lines=9> */
.L_x_182:


//--------------------- .nv.global.init           --------------------------
	.section	.nv.global.init,"aw",@progbits
.nv.global.init:
	.type		$str$27,@object
	.size		$str$27,($str$28 - $str$27)
$str$27:
        /*0000*/ 	.byte	0x28, 0x61, 0x64, 0x64, 0x72, 0x65, 0x73, 0x73, 0x20, 0x26, 0x20, 0x6d, 0x61, 0x73, 0x6b, 0x29
        /*0010*/ 	.byte	0x20, 0x3d, 0x3d, 0x20, 0x30, 0x00
	.type		$str$28,@object
	.size		$str$28,($str$26 - $str$28)
$str$28:
        /*0016*/ 	.byte	0x2f, 0x74, 0x6d, 0x70, 0x2f, 0x63, 0x75, 0x74, 0x6c, 0x61, 0x73, 0x73, 0x5f, 0x73, 0x77, 0x65
        /*0026*/ 	.byte	0x65, 0x70, 0x5f, 0x73, 0x72, 0x63, 0x2f, 0x69, 0x6e, 0x63, 0x6c, 0x75, 0x64, 0x65, 0x2f, 0x63
        /*0036*/ 	.byte	0x75, 0x74, 0x65, 0x2f, 0x70, 0x6f, 0x69, 0x6e, 0x74, 0x65, 0x72, 0x5f, 0x66, 0x6c, 0x61, 0x67
        /*0046*/ 	.byte	0x67, 0x65, 0x64, 0x2e, 0x68, 0x70, 0x70, 0x00
	.type		$str$26,@object
	.size		$str$26,($str$25 - $str$26)
$str$26:
        /*004e*/ 	.byte	0x2f, 0x74, 0x6d, 0x70, 0x2f, 0x63, 0x75, 0x74, 0x6c, 0x61, 0x73, 0x73, 0x5f, 0x73, 0x77, 0x65
        /*005e*/ 	.byte	0x65, 0x70, 0x5f, 0x73, 0x72, 0x63, 0x2f, 0x69, 0x6e, 0x63, 0x6c, 0x75, 0x64, 0x65, 0x2f, 0x63
        /*006e*/ 	.byte	0x75, 0x74, 0x65, 0x2f, 0x61, 0x74, 0x6f, 0x6d, 0x2f, 0x63, 0x6f, 0x70, 0x79, 0x5f, 0x74, 0x72
        /*007e*/ 	.byte	0x61, 0x69, 0x74, 0x73, 0x5f, 0x73, 0x6d, 0x31, 0x30, 0x30, 0x2e, 0x68, 0x70, 0x70, 0x00
	.type		$str$25,@object
	.size		$str$25,(__unnamed_1 - $str$25)
$str$25:
        /*008d*/ 	.byte	0x28, 0x28, 0x75, 0x69, 0x6e, 0x74, 0x33, 0x32, 0x5f, 0x74, 0x28, 0x74, 0x68, 0x72, 0x65, 0x61
        /*009d*/ 	.byte	0x64, 0x49, 0x64, 0x78, 0x2e, 0x78, 0x29, 0x20, 0x2f, 0x20, 0x33, 0x32, 0x29, 0x20, 0x25, 0x20
        /*00ad*/ 	.byte	0x34, 0x29, 0x20, 0x3d, 0x3d, 0x20, 0x28, 0x28, 0x28, 0x74, 0x6d, 0x65, 0x6d, 0x5f, 0x61, 0x64
        /*00bd*/ 	.byte	0x64, 0x72, 0x20, 0x3e, 0x3e, 0x20, 0x31, 0x36, 0x29, 0x20, 0x2f, 0x20, 0x33, 0x32, 0x29, 0x20
        /*00cd*/ 	.byte	0x25, 0x20, 0x34, 0x29, 0x00
	.type		__unnamed_1,@object
	.size		__unnamed_1,(__unnamed_2 - __unnamed_1)
__unnamed_1:
        /*00d2*/ 	.byte	0x61, 0x75, 0x74, 0x6f, 0x20, 0x63, 0x75, 0x74, 0x65, 0x3a, 0x3a, 0x61, 0x73, 0x5f, 0x70, 0x6f
        /* <DEDUP_REMOVED lines=24> */
        /*0262*/ 	.byte	0x00
	.type		__unnamed_2,@object
	.size		__unnamed_2,(.L_2 - __unnamed_2)
__unnamed_2:
        /* <DEDUP_REMOVED lines=41> */
.L_2:


//--------------------- .nv.shared._ZN7cutlass13device_kernelINS_4gemm6kernel13GemmUniversalIN4cute5tupleIJiiiiEEENS1_10collective13CollectiveMmaINS1_35MainloopSm100TmaUmmaWarpSpecializedILi17ELi2ELi4ENS5_IJNS4_1CILi1EEESB_SB_EEEEENS5_IJNSA_ILi64EEENSA_ILi128EEESE_EEEaNS5_IJlSB_lEEEaSH_NS4_8TiledMMAINS4_8MMA_AtomIJNS4_15SM100_MMA_S8_SSIaaiLi64ELi128ELNS4_4UMMA5MajorE0ELSM_0ELNSL_8SaturateE0EEEEEENS4_6LayoutISC_NS5_IJNSA_ILi0EEESR_SR_EEEEENS5_IJNS4_10UnderscoreESU_SU_EEEEENS4_13SM90_TMA_LOADENS4_14ComposedLayoutINS4_7SwizzleILi2ELi4ELi3EEENS4_18smem_ptr_flag_bitsILi8EEENSQ_INS5_IJNSA_ILi8EEESE_EEENS5_IJSE_SB_EEEEEEEvNS4_8identityESX_S17_vS18_EENS_8epilogue10collective18CollectiveEpilogueINS1A_23Sm100TmaWarpSpecializedILi2ELi2ELi32ELb0ELb0EEEJSG_NS5_IJNSQ_ISE_SB_EES1F_EEEaSH_aSH_NS1A_6fusion15FusionCallbacksIS1E_NS1H_17LinearCombinationIaiaiLNS_15FloatRoundStyleE2EEESG_S1G_JEEENS4_5SM1004TMEM4LOAD26SM100_TMEM_LOAD_16dp32b32xESX_S17_NS4_39AutoVectorizingCopyWithAssumedAlignmentILi128EEENS4_14SM90_TMA_STOREES17_S1S_S1S_EEEvvEEEEvNT_6ParamsE --------------------------
	.section	.nv.shared._ZN7cutlass13device_kernelINS_4gemm6kernel13GemmUniversalIN4cute5tupleIJiiiiEEENS1_10collective13CollectiveMmaINS1_35MainloopSm100TmaUmmaWarpSpecializedILi17ELi2ELi4ENS5_IJNS4_1CILi1EEESB_SB_EEEEENS5_IJNSA_ILi64EEENSA_ILi128EEESE_EEEaNS5_IJlSB_lEEEaSH_NS4_8TiledMMAINS4_8MMA_AtomIJNS4_15SM100_MMA_S8_SSIaaiLi64ELi128ELNS4_4UMMA5MajorE0ELSM_0ELNSL_8SaturateE0EEEEEENS4_6LayoutISC_NS5_IJNSA_ILi0EEESR_SR_EEEEENS5_IJNS4_10UnderscoreESU_SU_EEEEENS4_13SM90_TMA_LOADENS4_14ComposedLayoutINS4_7SwizzleILi2ELi4ELi3EEENS4_18smem_ptr_flag_bitsILi8EEENSQ_INS5_IJNSA_ILi8EEESE_EEENS5_IJSE_SB_EEEEEEEvNS4_8identityESX_S17_vS18_EENS_8epilogue10collective18CollectiveEpilogueINS1A_23Sm100TmaWarpSpecializedILi2ELi2ELi32ELb0ELb0EEEJSG_NS5_IJNSQ_ISE_SB_EES1F_EEEaSH_aSH_NS1A_6fusion15FusionCallbacksIS1E_NS1H_17LinearCombinationIaiaiLNS_15FloatRoundStyleE2EEESG_S1G_JEEENS4_5SM1004TMEM4LOAD26SM100_TMEM_LOAD_16dp32b32xESX_S17_NS4_39AutoVectorizingCopyWithAssumedAlignmentILi128EEENS4_14SM90_TMA_STOREES17_S1S_S1S_EEEvvEEEEvNT_6ParamsE,"aw",@nobits
	.sectionflags	@""
	.align	16
	.zero		1024


//--------------------- .nv.shared.reserved.0     --------------------------
	.section	.nv.shared.reserved.0,"aw",@nobits
	.weak		__nv_reservedSMEM_offset_0_alias
	.size		__nv_reservedSMEM_offset_0_alias, 0, 64
	.other		__nv_reservedSMEM_offset_0_alias,@"STO_CUDA_RESERVED_SHARED STV_DEFAULT"
__nv_reservedSMEM_offset_0_alias:
	.zero		0
.nv.shared.reserved.0:
	.zero		64
	.weak		__nv_reservedSMEM_tcgen05_partition
	.type		__nv_reservedSMEM_tcgen05_partition,@object
	.size		__nv_reservedSMEM_tcgen05_partition,(.L_0 - __nv_reservedSMEM_tcgen05_partition)
__nv_reservedSMEM_tcgen05_partition:
	.zero		32
.L_0:


//--------------------- .nv.global                --------------------------
	.section	.nv.global,"aw",@nobits
.nv.global:
	.type		_ZN39_INTERNAL_7d4302ef_4_k_cu_212e8fad_97744cute1_E,@object
	.size		_ZN39_INTERNAL_7d4302ef_4_k_cu_212e8fad_97744cute1_E,(_ZN39_INTERNAL_7d4302ef_4_k_cu_212e8fad_97744cuda3std3__45__cpo6cbeginE - _ZN39_INTERNAL_7d4302ef_4_k_cu_212e8fad_97744cute1_E)
_ZN39_INTERNAL_7d4302ef_4_k_cu_212e8fad_97744cute1_E:
	.zero		1
	.type		_ZN39_INTERNAL_7d4302ef_4_k_cu_212e8fad_97744cuda3std3__45__cpo6cbeginE,@object
	.size		_ZN39_INTERNAL_7d4302ef_4_k_cu_212e8fad_97744cuda3std3__45__cpo6cbeginE,(_ZN39_INTERNAL_7d4302ef_4_k_cu_212e8fad_97744cuda3std3__48in_placeE - _ZN39_INTERNAL_7d4302ef_4_k_cu_212e8fad_97744cuda3std3__45__cpo6cbeginE)
_ZN39_INTERNAL_7d4302ef_4_k_cu_212e8fad_97744cuda3std3__45__cpo6cbeginE:
	.zero		1
	.type		_ZN39_INTERNAL_7d4302ef_4_k_cu_212e8fad_97744cuda3std3__48in_placeE,@object
	.size		_ZN39_INTERNAL_7d4302ef_4_k_cu_212e8fad_97744cuda3std3__48in_placeE,(_ZN39_INTERNAL_7d4302ef_4_k_cu_212e8fad_97744cuda3std6ranges3__45__cpo9iter_moveE - _ZN39_INTERNAL_7d4302ef_4_k_cu_212e8fad_97744cuda3std3__48in_placeE)
_ZN39_INTERNAL_7d4302ef_4_k_cu_212e8fad_97744cuda3std3__48in_placeE:
	.zero		1
	.type		_ZN39_INTERNAL_7d4302ef_4_k_cu_212e8fad_97744cuda3std6ranges3__45__cpo9iter_moveE,@object
	.size		_ZN39_INTERNAL_7d4302ef_4_k_cu_212e8fad_97744cuda3std6ranges3__45__cpo9iter_moveE,(_ZN39_INTERNAL_7d4302ef_4_k_cu_212e8fad_97744cuda3std3__45__cpo5beginE - _ZN39_INTERNAL_7d4302ef_4_k_cu_212e8fad_97744cuda3std6ranges3__45__cpo9iter_moveE)
_ZN39_INTERNAL_7d4302ef_4_k_cu_212e8fad_97744cuda3std6ranges3__45__cpo9iter_moveE:
	.zero		1
	.type		_ZN39_INTERNAL_7d4302ef_4_k_cu_212e8fad_97744cuda3std3__45__cpo5beginE,@object
	.size		_ZN39_INTERNAL_7d4302ef_4_k_cu_212e8fad_97744cuda3std3__45__cpo5beginE,(_ZN39_INTERNAL_7d4302ef_4_k_cu_212e8fad_97744cuda3std3__441_GLOBAL__N__7d4302ef_4_k_cu_212e8fad_97746ignoreE - _ZN39_INTERNAL_7d4302ef_4_k_cu_212e8fad_97744cuda3std3__45__cpo5beginE)
_ZN39_INTERNAL_7d4302ef_4_k_cu_212e8fad_97744cuda3std3__45__cpo5beginE:
	.zero		1
	.type		_ZN39_INTERNAL_7d4302ef_4_k_cu_212e8fad_97744cuda3std3__441_GLOBAL__N__7d4302ef_4_k_cu_212e8fad_97746ignoreE,@object
	.size		_ZN39_INTERNAL_7d4302ef_4_k_cu_212e8fad_97744cuda3std3__441_GLOBAL__N__7d4302ef_4_k_cu_212e8fad_97746ignoreE,(_ZN39_INTERNAL_7d4302ef_4_k_cu_212e8fad_97744cute7productE - _ZN39_INTERNAL_7d4302ef_4_k_cu_212e8fad_97744cuda3std3__441_GLOBAL__N__7d4302ef_4_k_cu_212e8fad_97746ignoreE)
_ZN39_INTERNAL_7d4302ef_4_k_cu_212e8fad_97744cuda3std3__441_GLOBAL__N__7d4302ef_4_k_cu_212e8fad_97746ignoreE:
	.zero		1
	.type		_ZN39_INTERNAL_7d4302ef_4_k_cu_212e8fad_97744cute7productE,@object
	.size		_ZN39_INTERNAL_7d4302ef_4_k_cu_212e8fad_97744cute7productE,(_ZN39_INTERNAL_7d4302ef_4_k_cu_212e8fad_97744cuda3std3__45__cpo3endE - _ZN39_INTERNAL_7d4302ef_4_k_cu_212e8fad_97744cute7productE)
_ZN39_INTERNAL_7d4302ef_4_k_cu_212e8fad_97744cute7productE:
	.zero		1
	.type		_ZN39_INTERNAL_7d4302ef_4_k_cu_212e8fad_97744cuda3std3__45__cpo3endE,@object
	.size		_ZN39_INTERNAL_7d4302ef_4_k_cu_212e8fad_97744cuda3std3__45__cpo3endE,(_ZN39_INTERNAL_7d4302ef_4_k_cu_212e8fad_97744cuda3std3__419piecewise_constructE - _ZN39_INTERNAL_7d4302ef_4_k_cu_212e8fad_97744cuda3std3__45__cpo3endE)
_ZN39_INTERNAL_7d4302ef_4_k_cu_212e8fad_97744cuda3std3__45__cpo3endE:
	.zero		1
	.type		_ZN39_INTERNAL_7d4302ef_4_k_cu_212e8fad_97744cuda3std3__419piecewise_constructE,@object
	.size		_ZN39_INTERNAL_7d4302ef_4_k_cu_212e8fad_97744cuda3std3__419piecewise_constructE,(_ZN39_INTERNAL_7d4302ef_4_k_cu_212e8fad_97744cuda3std3__45__cpo4cendE - _ZN39_INTERNAL_7d4302ef_4_k_cu_212e8fad_97744cuda3std3__419piecewise_constructE)
_ZN39_INTERNAL_7d4302ef_4_k_cu_212e8fad_97744cuda3std3__419piecewise_constructE:
	.zero		1
	.type		_ZN39_INTERNAL_7d4302ef_4_k_cu_212e8fad_97744cuda3std3__45__cpo4cendE,@object
	.size		_ZN39_INTERNAL_7d4302ef_4_k_cu_212e8fad_97744cuda3std3__45__cpo4cendE,(_ZN39_INTERNAL_7d4302ef_4_k_cu_212e8fad_97744cuda3std6ranges3__45__cpo4swapE - _ZN39_INTERNAL_7d4302ef_4_k_cu_212e8fad_97744cuda3std3__45__cpo4cendE)
_ZN39_INTERNAL_7d4302ef_4_k_cu_212e8fad_97744cuda3std3__45__cpo4cendE:
	.zero		1
	.type		_ZN39_INTERNAL_7d4302ef_4_k_cu_212e8fad_97744cuda3std6ranges3__45__cpo4swapE,@object
	.size		_ZN39_INTERNAL_7d4302ef_4_k_cu_212e8fad_97744cuda3std6ranges3__45__cpo4swapE,(.L_10 - _ZN39_INTERNAL_7d4302ef_4_k_cu_212e8fad_97744cuda3std6ranges3__45__cpo4swapE)
_ZN39_INTERNAL_7d4302ef_4_k_cu_212e8fad_97744cuda3std6ranges3__45__cpo4swapE:
	.zero		1
.L_10:


//--------------------- .nv.constant0._ZN7cutlass13device_kernelINS_4gemm6kernel13GemmUniversalIN4cute5tupleIJiiiiEEENS1_10collective13CollectiveMmaINS1_35MainloopSm100TmaUmmaWarpSpecializedILi17ELi2ELi4ENS5_IJNS4_1CILi1EEESB_SB_EEEEENS5_IJNSA_ILi64EEENSA_ILi128EEESE_EEEaNS5_IJlSB_lEEEaSH_NS4_8TiledMMAINS4_8MMA_AtomIJNS4_15SM100_MMA_S8_SSIaaiLi64ELi128ELNS4_4UMMA5MajorE0ELSM_0ELNSL_8SaturateE0EEEEEENS4_6LayoutISC_NS5_IJNSA_ILi0EEESR_SR_EEEEENS5_IJNS4_10UnderscoreESU_SU_EEEEENS4_13SM90_TMA_LOADENS4_14ComposedLayoutINS4_7SwizzleILi2ELi4ELi3EEENS4_18smem_ptr_flag_bitsILi8EEENSQ_INS5_IJNSA_ILi8EEESE_EEENS5_IJSE_SB_EEEEEEEvNS4_8identityESX_S17_vS18_EENS_8epilogue10collective18CollectiveEpilogueINS1A_23Sm100TmaWarpSpecializedILi2ELi2ELi32ELb0ELb0EEEJSG_NS5_IJNSQ_ISE_SB_EES1F_EEEaSH_aSH_NS1A_6fusion15FusionCallbacksIS1E_NS1H_17LinearCombinationIaiaiLNS_15FloatRoundStyleE2EEESG_S1G_JEEENS4_5SM1004TMEM4LOAD26SM100_TMEM_LOAD_16dp32b32xESX_S17_NS4_39AutoVectorizingCopyWithAssumedAlignmentILi128EEENS4_14SM90_TMA_STOREES17_S1S_S1S_EEEvvEEEEvNT_6ParamsE --------------------------
	.section	.nv.constant0._ZN7cutlass13device_kernelINS_4gemm6kernel13GemmUniversalIN4cute5tupleIJiiiiEEENS1_10collective13CollectiveMmaINS1_35MainloopSm100TmaUmmaWarpSpecializedILi17ELi2ELi4ENS5_IJNS4_1CILi1EEESB_SB_EEEEENS5_IJNSA_ILi64EEENSA_ILi128EEESE_EEEaNS5_IJlSB_lEEEaSH_NS4_8TiledMMAINS4_8MMA_AtomIJNS4_15SM100_MMA_S8_SSIaaiLi64ELi128ELNS4_4UMMA5MajorE0ELSM_0ELNSL_8SaturateE0EEEEEENS4_6LayoutISC_NS5_IJNSA_ILi0EEESR_SR_EEEEENS5_IJNS4_10UnderscoreESU_SU_EEEEENS4_13SM90_TMA_LOADENS4_14ComposedLayoutINS4_7SwizzleILi2ELi4ELi3EEENS4_18smem_ptr_flag_bitsILi8EEENSQ_INS5_IJNSA_ILi8EEESE_EEENS5_IJSE_SB_EEEEEEEvNS4_8identityESX_S17_vS18_EENS_8epilogue10collective18CollectiveEpilogueINS1A_23Sm100TmaWarpSpecializedILi2ELi2ELi32ELb0ELb0EEEJSG_NS5_IJNSQ_ISE_SB_EES1F_EEEaSH_aSH_NS1A_6fusion15FusionCallbacksIS1E_NS1H_17LinearCombinationIaiaiLNS_15FloatRoundStyleE2EEESG_S1G_JEEENS4_5SM1004TMEM4LOAD26SM100_TMEM_LOAD_16dp32b32xESX_S17_NS4_39AutoVectorizingCopyWithAssumedAlignmentILi128EEENS4_14SM90_TMA_STOREES17_S1S_S1S_EEEvvEEEEvNT_6ParamsE,"a",@progbits
	.sectionflags	@""
	.align	4
.nv.constant0._ZN7cutlass13device_kernelINS_4gemm6kernel13GemmUniversalIN4cute5tupleIJiiiiEEENS1_10collective13CollectiveMmaINS1_35MainloopSm100TmaUmmaWarpSpecializedILi17ELi2ELi4ENS5_IJNS4_1CILi1EEESB_SB_EEEEENS5_IJNSA_ILi64EEENSA_ILi128EEESE_EEEaNS5_IJlSB_lEEEaSH_NS4_8TiledMMAINS4_8MMA_AtomIJNS4_15SM100_MMA_S8_SSIaaiLi64ELi128ELNS4_4UMMA5MajorE0ELSM_0ELNSL_8SaturateE0EEEEEENS4_6LayoutISC_NS5_IJNSA_ILi0EEESR_SR_EEEEENS5_IJNS4_10UnderscoreESU_SU_EEEEENS4_13SM90_TMA_LOADENS4_14ComposedLayoutINS4_7SwizzleILi2ELi4ELi3EEENS4_18smem_ptr_flag_bitsILi8EEENSQ_INS5_IJNSA_ILi8EEESE_EEENS5_IJSE_SB_EEEEEEEvNS4_8identityESX_S17_vS18_EENS_8epilogue10collective18CollectiveEpilogueINS1A_23Sm100TmaWarpSpecializedILi2ELi2ELi32ELb0ELb0EEEJSG_NS5_IJNSQ_ISE_SB_EES1F_EEEaSH_aSH_NS1A_6fusion15FusionCallbacksIS1E_NS1H_17LinearCombinationIaiaiLNS_15FloatRoundStyleE2EEESG_S1G_JEEENS4_5SM1004TMEM4LOAD26SM100_TMEM_LOAD_16dp32b32xESX_S17_NS4_39AutoVectorizingCopyWithAssumedAlignmentILi128EEENS4_14SM90_TMA_STOREES17_S1S_S1S_EEEvvEEEEvNT_6ParamsE:
	.zero		2944


//--------------------- SYMBOLS --------------------------

	.type		.nv.reservedSmem.offset0,@object
	.size		.nv.reservedSmem.offset0,0x4
	.type		.nv.reservedSmem.cap,@object
	.size		.nv.reservedSmem.cap,0x4
	.type		__assertfail,@function
